	.target	sm_100a

	.elftype	@"ET_EXEC"


//--------------------- .note.nv.tkinfo           --------------------------
	.section	.note.nv.tkinfo,"",@"SHT_NOTE"
	.sectionflags	@"SHF_NOTE_NV_TKINFO"
	.tkinfo
        /*0018*/ 	.word	0x00000002
        /*0030*/ 	.string	""
        /*0030*/ 	.string	"ptxas"
        /*0030*/ 	.string	"Cuda compilation tools, release 13.0, V13.0.88"
        /*0030*/ 	.string	"Build cuda_13.0.r13.0/compiler.36424714_0"
        /*0030*/ 	.string	"-arch sm_100a -m 64 "



//--------------------- .note.nv.cuinfo           --------------------------
	.section	.note.nv.cuinfo,"",@"SHT_NOTE"
	.sectionflags	@"SHF_NOTE_NV_CUINFO"
        /*0018*/ 	.short	0x0002
        /*001a*/ 	.short	0x0064
        /*001c*/ 	.short	0x0082
	.zero		2


//--------------------- .nv.info                  --------------------------
	.section	.nv.info,"",@"SHT_CUDA_INFO"
	.align	4


	//----- nvinfo : EIATTR_REGCOUNT
	.align		4
        /*0000*/ 	.byte	0x04, 0x2f
        /*0002*/ 	.short	(.L_19 - .L_18)
	.align		4
.L_18:
        /*0004*/ 	.word	index@(_ZN7cutlass13device_kernelINS_4gemm6kernel13GemmUniversalIN4cute5tupleIJiiiiEEENS1_10collective13CollectiveMmaINS1_35MainloopSm100TmaUmmaWarpSpecializedILi12ELi2ELi4ENS5_IJNS4_1CILi1EEESB_SB_EEEEENS5_IJNSA_ILi64EEESE_NSA_ILi32EEEEEEfNS5_IJlSB_lEEEfSH_NS4_8TiledMMAINS4_8MMA_AtomIJNS4_17SM100_MMA_TF32_SSINS_10tfloat32_tESL_fLi64ELi64ELNS4_4UMMA5MajorE0ELSN_0ELNSM_7ScaleInE0ELSO_0EEEEEENS4_6LayoutISC_NS5_IJNSA_ILi0EEESS_SS_EEEEENS5_IJNS4_10UnderscoreESV_SV_EEEEENS4_13SM90_TMA_LOADENS4_14ComposedLayoutINS4_7SwizzleILi3ELi4ELi3EEENS4_18smem_ptr_flag_bitsILi32EEENSR_INS5_IJNSA_ILi8EEESF_EEENS5_IJSF_SB_EEEEEEEvNS4_8identityESY_S18_vS19_EENS_8epilogue10collective18CollectiveEpilogueINS1B_23Sm100TmaWarpSpecializedILi3ELi2ELi16ELb1ELb0EEEJSG_NS5_IJNSR_ISE_SB_EENSR_ISF_SB_EEEEEfSH_fSH_NS1B_6fusion15FusionCallbacksIS1F_NS1J_17LinearCombinationIffffLNS_15FloatRoundStyleE2EEESG_S1I_JEEENS4_5SM1004TMEM4LOAD26SM100_TMEM_LOAD_16dp128b8xESY_S18_NS4_17SM75_U32x4_LDSM_NENS4_14SM90_TMA_STOREES18_NS4_17SM90_U32x4_STSM_NENS4_39AutoVectorizingCopyWithAssumedAlignmentILi128EEEEEEvvEEEEvNT_6ParamsE)
        /*0008*/ 	.word	0x00000059


	//----- nvinfo : EIATTR_FRAME_SIZE
	.align		4
.L_19:
        /*000c*/ 	.byte	0x04, 0x11
        /*000e*/ 	.short	(.L_21 - .L_20)
	.align		4
.L_20:
        /*0010*/ 	.word	index@($__internal_2_$__cuda_sm10x_tcgen05_guardrail_trap_unallocated_columns_being_dealloced)
        /*0014*/ 	.word	0x00000000


	//----- nvinfo : EIATTR_FRAME_SIZE
	.align		4
.L_21:
        /*0018*/ 	.byte	0x04, 0x11
        /*001a*/ 	.short	(.L_23 - .L_22)
	.align		4
.L_22:
        /*001c*/ 	.word	index@($__internal_1_$__cuda_sm10x_tcgen05_guardrail_trap_phase_invalid_during_alloc)
        /*0020*/ 	.word	0x00000000


	//----- nvinfo : EIATTR_FRAME_SIZE
	.align		4
.L_23:
        /*0024*/ 	.byte	0x04, 0x11
        /*0026*/ 	.short	(.L_25 - .L_24)
	.align		4
.L_24:
        /*0028*/ 	.word	index@($__internal_0_$__cuda_sm10x_tcgen05_guardrail_trap_col_being_dealloced_not_returned_by_alloc)
        /*002c*/ 	.word	0x00000000


	//----- nvinfo : EIATTR_FRAME_SIZE
	.align		4
.L_25:
        /*0030*/ 	.byte	0x04, 0x11
        /*0032*/ 	.short	(.L_27 - .L_26)
	.align		4
.L_26:
        /*0034*/ 	.word	index@(_ZN7cutlass13device_kernelINS_4gemm6kernel13GemmUniversalIN4cute5tupleIJiiiiEEENS1_10collective13CollectiveMmaINS1_35MainloopSm100TmaUmmaWarpSpecializedILi12ELi2ELi4ENS5_IJNS4_1CILi1EEESB_SB_EEEEENS5_IJNSA_ILi64EEESE_NSA_ILi32EEEEEEfNS5_IJlSB_lEEEfSH_NS4_8TiledMMAINS4_8MMA_AtomIJNS4_17SM100_MMA_TF32_SSINS_10tfloat32_tESL_fLi64ELi64ELNS4_4UMMA5MajorE0ELSN_0ELNSM_7ScaleInE0ELSO_0EEEEEENS4_6LayoutISC_NS5_IJNSA_ILi0EEESS_SS_EEEEENS5_IJNS4_10UnderscoreESV_SV_EEEEENS4_13SM90_TMA_LOADENS4_14ComposedLayoutINS4_7SwizzleILi3ELi4ELi3EEENS4_18smem_ptr_flag_bitsILi32EEENSR_INS5_IJNSA_ILi8EEESF_EEENS5_IJSF_SB_EEEEEEEvNS4_8identityESY_S18_vS19_EENS_8epilogue10collective18CollectiveEpilogueINS1B_23Sm100TmaWarpSpecializedILi3ELi2ELi16ELb1ELb0EEEJSG_NS5_IJNSR_ISE_SB_EENSR_ISF_SB_EEEEEfSH_fSH_NS1B_6fusion15FusionCallbacksIS1F_NS1J_17LinearCombinationIffffLNS_15FloatRoundStyleE2EEESG_S1I_JEEENS4_5SM1004TMEM4LOAD26SM100_TMEM_LOAD_16dp128b8xESY_S18_NS4_17SM75_U32x4_LDSM_NENS4_14SM90_TMA_STOREES18_NS4_17SM90_U32x4_STSM_NENS4_39AutoVectorizingCopyWithAssumedAlignmentILi128EEEEEEvvEEEEvNT_6ParamsE)
        /*0038*/ 	.word	0x00000000


	//----- nvinfo : EIATTR_MIN_STACK_SIZE
	.align		4
.L_27:
        /*003c*/ 	.byte	0x04, 0x12
        /*003e*/ 	.short	(.L_29 - .L_28)
	.align		4
.L_28:
        /*0040*/ 	.word	index@(_ZN7cutlass13device_kernelINS_4gemm6kernel13GemmUniversalIN4cute5tupleIJiiiiEEENS1_10collective13CollectiveMmaINS1_35MainloopSm100TmaUmmaWarpSpecializedILi12ELi2ELi4ENS5_IJNS4_1CILi1EEESB_SB_EEEEENS5_IJNSA_ILi64EEESE_NSA_ILi32EEEEEEfNS5_IJlSB_lEEEfSH_NS4_8TiledMMAINS4_8MMA_AtomIJNS4_17SM100_MMA_TF32_SSINS_10tfloat32_tESL_fLi64ELi64ELNS4_4UMMA5MajorE0ELSN_0ELNSM_7ScaleInE0ELSO_0EEEEEENS4_6LayoutISC_NS5_IJNSA_ILi0EEESS_SS_EEEEENS5_IJNS4_10UnderscoreESV_SV_EEEEENS4_13SM90_TMA_LOADENS4_14ComposedLayoutINS4_7SwizzleILi3ELi4ELi3EEENS4_18smem_ptr_flag_bitsILi32EEENSR_INS5_IJNSA_ILi8EEESF_EEENS5_IJSF_SB_EEEEEEEvNS4_8identityESY_S18_vS19_EENS_8epilogue10collective18CollectiveEpilogueINS1B_23Sm100TmaWarpSpecializedILi3ELi2ELi16ELb1ELb0EEEJSG_NS5_IJNSR_ISE_SB_EENSR_ISF_SB_EEEEEfSH_fSH_NS1B_6fusion15FusionCallbacksIS1F_NS1J_17LinearCombinationIffffLNS_15FloatRoundStyleE2EEESG_S1I_JEEENS4_5SM1004TMEM4LOAD26SM100_TMEM_LOAD_16dp128b8xESY_S18_NS4_17SM75_U32x4_LDSM_NENS4_14SM90_TMA_STOREES18_NS4_17SM90_U32x4_STSM_NENS4_39AutoVectorizingCopyWithAssumedAlignmentILi128EEEEEEvvEEEEvNT_6ParamsE)
        /*0044*/ 	.word	0x00000000
.L_29:


//--------------------- .nv.compat                --------------------------
	.section	.nv.compat,"",@"SHT_CUDA_COMPAT_INFO"
	.align	4
        /*0000*/ 	.byte	0x02, 0x09, 0x01, 0x00, 0x02, 0x02, 0x02, 0x00, 0x02, 0x05, 0x05, 0x00, 0x03, 0x07, 0x01, 0x01
        /*0010*/ 	.byte	0x02, 0x03, 0x01, 0x00, 0x02, 0x06, 0x01, 0x00, 0x04, 0x0b, 0x08, 0x00, 0x09, 0x00, 0x00, 0x00
        /*0020*/ 	.byte	0x00, 0x00, 0x00, 0x00


//--------------------- .nv.info._ZN7cutlass13device_kernelINS_4gemm6kernel13GemmUniversalIN4cute5tupleIJiiiiEEENS1_10collective13CollectiveMmaINS1_35MainloopSm100TmaUmmaWarpSpecializedILi12ELi2ELi4ENS5_IJNS4_1CILi1EEESB_SB_EEEEENS5_IJNSA_ILi64EEESE_NSA_ILi32EEEEEEfNS5_IJlSB_lEEEfSH_NS4_8TiledMMAINS4_8MMA_AtomIJNS4_17SM100_MMA_TF32_SSINS_10tfloat32_tESL_fLi64ELi64ELNS4_4UMMA5MajorE0ELSN_0ELNSM_7ScaleInE0ELSO_0EEEEEENS4_6LayoutISC_NS5_IJNSA_ILi0EEESS_SS_EEEEENS5_IJNS4_10UnderscoreESV_SV_EEEEENS4_13SM90_TMA_LOADENS4_14ComposedLayoutINS4_7SwizzleILi3ELi4ELi3EEENS4_18smem_ptr_flag_bitsILi32EEENSR_INS5_IJNSA_ILi8EEESF_EEENS5_IJSF_SB_EEEEEEEvNS4_8identityESY_S18_vS19_EENS_8epilogue10collective18CollectiveEpilogueINS1B_23Sm100TmaWarpSpecializedILi3ELi2ELi16ELb1ELb0EEEJSG_NS5_IJNSR_ISE_SB_EENSR_ISF_SB_EEEEEfSH_fSH_NS1B_6fusion15FusionCallbacksIS1F_NS1J_17LinearCombinationIffffLNS_15FloatRoundStyleE2EEESG_S1I_JEEENS4_5SM1004TMEM4LOAD26SM100_TMEM_LOAD_16dp128b8xESY_S18_NS4_17SM75_U32x4_LDSM_NENS4_14SM90_TMA_STOREES18_NS4_17SM90_U32x4_STSM_NENS4_39AutoVectorizingCopyWithAssumedAlignmentILi128EEEEEEvvEEEEvNT_6ParamsE --------------------------
	.section	.nv.info._ZN7cutlass13device_kernelINS_4gemm6kernel13GemmUniversalIN4cute5tupleIJiiiiEEENS1_10collective13CollectiveMmaINS1_35MainloopSm100TmaUmmaWarpSpecializedILi12ELi2ELi4ENS5_IJNS4_1CILi1EEESB_SB_EEEEENS5_IJNSA_ILi64EEESE_NSA_ILi32EEEEEEfNS5_IJlSB_lEEEfSH_NS4_8TiledMMAINS4_8MMA_AtomIJNS4_17SM100_MMA_TF32_SSINS_10tfloat32_tESL_fLi64ELi64ELNS4_4UMMA5MajorE0ELSN_0ELNSM_7ScaleInE0ELSO_0EEEEEENS4_6LayoutISC_NS5_IJNSA_ILi0EEESS_SS_EEEEENS5_IJNS4_10UnderscoreESV_SV_EEEEENS4_13SM90_TMA_LOADENS4_14ComposedLayoutINS4_7SwizzleILi3ELi4ELi3EEENS4_18smem_ptr_flag_bitsILi32EEENSR_INS5_IJNSA_ILi8EEESF_EEENS5_IJSF_SB_EEEEEEEvNS4_8identityESY_S18_vS19_EENS_8epilogue10collective18CollectiveEpilogueINS1B_23Sm100TmaWarpSpecializedILi3ELi2ELi16ELb1ELb0EEEJSG_NS5_IJNSR_ISE_SB_EENSR_ISF_SB_EEEEEfSH_fSH_NS1B_6fusion15FusionCallbacksIS1F_NS1J_17LinearCombinationIffffLNS_15FloatRoundStyleE2EEESG_S1I_JEEENS4_5SM1004TMEM4LOAD26SM100_TMEM_LOAD_16dp128b8xESY_S18_NS4_17SM75_U32x4_LDSM_NENS4_14SM90_TMA_STOREES18_NS4_17SM90_U32x4_STSM_NENS4_39AutoVectorizingCopyWithAssumedAlignmentILi128EEEEEEvvEEEEvNT_6ParamsE,"",@"SHT_CUDA_INFO"
	.sectionflags	@""
	.align	4


	//----- nvinfo : EIATTR_CUDA_API_VERSION
	.align		4
        /*0000*/ 	.byte	0x04, 0x37
        /*0002*/ 	.short	(.L_31 - .L_30)
.L_30:
        /*0004*/ 	.word	0x00000082


	//----- nvinfo : EIATTR_KPARAM_INFO
	.align		4
.L_31:
        /*0008*/ 	.byte	0x04, 0x17
        /*000a*/ 	.short	(.L_33 - .L_32)
.L_32:
        /*000c*/ 	.word	0x00000000
        /*0010*/ 	.short	0x0000
        /*0012*/ 	.short	0x0000
        /*0014*/ 	.byte	0x00, 0xf0, 0x01, 0x20


	//----- nvinfo : EIATTR_AT_ENTRY_FRAGMENTS
	.align		4
.L_33:
        /*0018*/ 	.byte	0x04, 0x4f
        /*001a*/ 	.short	(.L_35 - .L_34)


	//   ....[0]....
.L_34:
        /*001c*/ 	.word	0x00000006


	//----- nvinfo : EIATTR_RESERVED_SMEM_USED
	.align		4
.L_35:
        /*0020*/ 	.byte	0x01, 0x41
	.zero		2


	//----- nvinfo : EIATTR_SPARSE_MMA_MASK
	.align		4
        /*0024*/ 	.byte	0x03, 0x50
        /*0026*/ 	.short	0x0000


	//----- nvinfo : EIATTR_TCGEN05_1CTA_USED
	.align		4
        /*0028*/ 	.byte	0x01, 0x51
	.zero		2


	//----- nvinfo : EIATTR_MAXREG_COUNT
	.align		4
        /*002c*/ 	.byte	0x03, 0x1b
        /*002e*/ 	.short	0x00ff


	//----- nvinfo : EIATTR_NUM_BARRIERS
	.align		4
        /*0030*/ 	.byte	0x02, 0x4c
        /*0032*/ 	.byte	0x07
	.zero		1


	//----- nvinfo : EIATTR_EXTERNS
	.align		4
        /*0034*/ 	.byte	0x04, 0x0f
        /*0036*/ 	.short	(.L_37 - .L_36)


	//   ....[0]....
	.align		4
.L_36:
        /*0038*/ 	.word	index@(__assertfail)


	//----- nvinfo : EIATTR_MERCURY_ISA_VERSION
	.align		4
.L_37:
        /*003c*/ 	.byte	0x03, 0x5f
        /*003e*/ 	.short	0x0101


	//----- nvinfo : EIATTR_INT_WARP_WIDE_INSTR_OFFSETS
	.align		4
        /*0040*/ 	.byte	0x04, 0x31
        /*0042*/ 	.short	(.L_39 - .L_38)


	//   ....[0]....
.L_38:
        /*0044*/ 	.word	0x00001ed0


	//   ....[1]....
        /*0048*/ 	.word	0x00003df0


	//   ....[2]....
        /*004c*/ 	.word	0x00003e20


	//   ....[3]....
        /*0050*/ 	.word	0x00003e70


	//   ....[4]....
        /*0054*/ 	.word	0x00004750


	//   ....[5]....
        /*0058*/ 	.word	0x00004770


	//   ....[6]....
        /*005c*/ 	.word	0x00004a40


	//   ....[7]....
        /*0060*/ 	.word	0x00004b70


	//----- nvinfo : EIATTR_COOP_GROUP_MASK_REGIDS
	.align		4
.L_39:
        /*0064*/ 	.byte	0x04, 0x29
        /*0066*/ 	.short	(.L_41 - .L_40)


	//   ....[0]....
.L_40:
        /*0068*/ 	.word	0xffffffff


	//   ....[1]....
        /*006c*/ 	.word	0xffffffff


	//   ....[2]....
        /*0070*/ 	.word	0xffffffff


	//   ....[3]....
        /*0074*/ 	.word	0xffffffff


	//   ....[4]....
        /*0078*/ 	.word	0xffffffff


	//   ....[5]....
        /*007c*/ 	.word	0xffffffff


	//   ....[6]....
        /*0080*/ 	.word	0xffffffff


	//   ....[7]....
        /*0084*/ 	.word	0xffffffff


	//   ....[8]....
        /*0088*/ 	.word	0xffffffff


	//   ....[9]....
        /*008c*/ 	.word	0xffffffff


	//   ....[10]....
        /*0090*/ 	.word	0xffffffff


	//   ....[11]....
        /*0094*/ 	.word	0xffffffff


	//   ....[12]....
        /*0098*/ 	.word	0xffffffff


	//----- nvinfo : EIATTR_COOP_GROUP_INSTR_OFFSETS
	.align		4
.L_41:
        /*009c*/ 	.byte	0x04, 0x28
        /*009e*/ 	.short	(.L_43 - .L_42)


	//   ....[0]....
.L_42:
        /*00a0*/ 	.word	0x00000090


	//   ....[1]....
        /*00a4*/ 	.word	0x000004d0


	//   ....[2]....
        /*00a8*/ 	.word	0x00000770


	//   ....[3]....
        /*00ac*/ 	.word	0x000008f0


	//   ....[4]....
        /*00b0*/ 	.word	0x000009f0


	//   ....[5]....
        /*00b4*/ 	.word	0x00000b60


	//   ....[6]....
        /*00b8*/ 	.word	0x00000d00


	//   ....[7]....
        /*00bc*/ 	.word	0x00001db0


	//   ....[8]....
        /*00c0*/ 	.word	0x00003010


	//   ....[9]....
        /*00c4*/ 	.word	0x00003220


	//   ....[10]....
        /*00c8*/ 	.word	0x00003250


	//   ....[11]....
        /*00cc*/ 	.word	0x00003ce0


	//   ....[12]....
        /*00d0*/ 	.word	0x00003f10


	//----- nvinfo : EIATTR_VRC_CTA_INIT_COUNT
	.align		4
.L_43:
        /*00d4*/ 	.byte	0x02, 0x4a
        /*00d6*/ 	.byte	0x80
	.zero		1


	//----- nvinfo : EIATTR_SYSCALL_OFFSETS
	.align		4
        /*00d8*/ 	.byte	0x04, 0x46
        /*00da*/ 	.short	(.L_45 - .L_44)


	//   ....[0]....
.L_44:
        /*00dc*/ 	.word	0x00005760


	//   ....[1]....
        /*00e0*/ 	.word	0x00005850


	//   ....[2]....
        /*00e4*/ 	.word	0x00006110


	//   ....[3]....
        /*00e8*/ 	.word	0x00006960


	//----- nvinfo : EIATTR_MBARRIER_INSTR_OFFSETS
	.align		4
.L_45:
        /*00ec*/ 	.byte	0x04, 0x39
        /*00ee*/ 	.short	(.L_47 - .L_46)


	//   ....[0]....
.L_46:
        /*00f0*/ 	.word	0x000005d0
        /*00f4*/ 	.word	0x000000ff
        /*00f8*/ 	.word	0x00000000
        /*00fc*/ 	.short	0x0100
        /*00fe*/ 	.byte	0x05
	.zero		1


	//   ....[1]....
        /*0100*/ 	.word	0x000005e0
        /*0104*/ 	.word	0x000000ff
        /*0108*/ 	.word	0x00000060
        /*010c*/ 	.short	0x0100
        /*010e*/ 	.byte	0x05
	.zero		1


	//   ....[2]....
        /*0110*/ 	.word	0x000005f0
        /*0114*/ 	.word	0x000000ff
        /*0118*/ 	.word	0x00000008
        /*011c*/ 	.short	0x0100
        /*011e*/ 	.byte	0x05
	.zero		1


	//   ....[3]....
        /*0120*/ 	.word	0x00000600
        /*0124*/ 	.word	0x000000ff
        /*0128*/ 	.word	0x00000068
        /*012c*/ 	.short	0x0100
        /*012e*/ 	.byte	0x05
	.zero		1


	//   ....[4]....
        /*0130*/ 	.word	0x00000610
        /*0134*/ 	.word	0x000000ff
        /*0138*/ 	.word	0x00000010
        /*013c*/ 	.short	0x0100
        /*013e*/ 	.byte	0x05
	.zero		1


	//   ....[5]....
        /*0140*/ 	.word	0x00000620
        /*0144*/ 	.word	0x000000ff
        /*0148*/ 	.word	0x00000070
        /*014c*/ 	.short	0x0100
        /*014e*/ 	.byte	0x05
	.zero		1


	//   ....[6]....
        /*0150*/ 	.word	0x00000630
        /*0154*/ 	.word	0x000000ff
        /*0158*/ 	.word	0x00000018
        /*015c*/ 	.short	0x0100
        /*015e*/ 	.byte	0x05
	.zero		1


	//   ....[7]....
        /*0160*/ 	.word	0x00000640
        /*0164*/ 	.word	0x000000ff
        /*0168*/ 	.word	0x00000078
        /*016c*/ 	.short	0x0100
        /*016e*/ 	.byte	0x05
	.zero		1


	//   ....[8]....
        /*0170*/ 	.word	0x00000650
        /*0174*/ 	.word	0x000000ff
        /*0178*/ 	.word	0x00000020
        /*017c*/ 	.short	0x0100
        /*017e*/ 	.byte	0x05
	.zero		1


	//   ....[9]....
        /*0180*/ 	.word	0x00000660
        /*0184*/ 	.word	0x000000ff
        /*0188*/ 	.word	0x00000080
        /*018c*/ 	.short	0x0100
        /*018e*/ 	.byte	0x05
	.zero		1


	//   ....[10]....
        /*0190*/ 	.word	0x00000670
        /*0194*/ 	.word	0x000000ff
        /*0198*/ 	.word	0x00000028
        /*019c*/ 	.short	0x0100
        /*019e*/ 	.byte	0x05
	.zero		1


	//   ....[11]....
        /*01a0*/ 	.word	0x00000680
        /*01a4*/ 	.word	0x000000ff
        /*01a8*/ 	.word	0x00000088
        /*01ac*/ 	.short	0x0100
        /*01ae*/ 	.byte	0x05
	.zero		1


	//   ....[12]....
        /*01b0*/ 	.word	0x00000690
        /*01b4*/ 	.word	0x000000ff
        /*01b8*/ 	.word	0x00000030
        /*01bc*/ 	.short	0x0100
        /*01be*/ 	.byte	0x05
	.zero		1


	//   ....[13]....
        /*01c0*/ 	.word	0x000006a0
        /*01c4*/ 	.word	0x000000ff
        /*01c8*/ 	.word	0x00000090
        /*01cc*/ 	.short	0x0100
        /*01ce*/ 	.byte	0x05
	.zero		1


	//   ....[14]....
        /*01d0*/ 	.word	0x000006b0
        /*01d4*/ 	.word	0x000000ff
        /*01d8*/ 	.word	0x00000038
        /*01dc*/ 	.short	0x0100
        /*01de*/ 	.byte	0x05
	.zero		1


	//   ....[15]....
        /*01e0*/ 	.word	0x000006c0
        /*01e4*/ 	.word	0x000000ff
        /*01e8*/ 	.word	0x00000098
        /*01ec*/ 	.short	0x0100
        /*01ee*/ 	.byte	0x05
	.zero		1


	//   ....[16]....
        /*01f0*/ 	.word	0x000006d0
        /*01f4*/ 	.word	0x000000ff
        /*01f8*/ 	.word	0x00000040
        /*01fc*/ 	.short	0x0100
        /*01fe*/ 	.byte	0x05
	.zero		1


	//   ....[17]....
        /*0200*/ 	.word	0x000006e0
        /*0204*/ 	.word	0x000000ff
        /*0208*/ 	.word	0x000000a0
        /*020c*/ 	.short	0x0100
        /*020e*/ 	.byte	0x05
	.zero		1


	//   ....[18]....
        /*0210*/ 	.word	0x000006f0
        /*0214*/ 	.word	0x000000ff
        /*0218*/ 	.word	0x00000048
        /*021c*/ 	.short	0x0100
        /*021e*/ 	.byte	0x05
	.zero		1


	//   ....[19]....
        /*0220*/ 	.word	0x00000700
        /*0224*/ 	.word	0x000000ff
        /*0228*/ 	.word	0x000000a8
        /*022c*/ 	.short	0x0100
        /*022e*/ 	.byte	0x05
	.zero		1


	//   ....[20]....
        /*0230*/ 	.word	0x00000710
        /*0234*/ 	.word	0x000000ff
        /*0238*/ 	.word	0x00000050
        /*023c*/ 	.short	0x0100
        /*023e*/ 	.byte	0x05
	.zero		1


	//   ....[21]....
        /*0240*/ 	.word	0x00000720
        /*0244*/ 	.word	0x000000ff
        /*0248*/ 	.word	0x000000b0
        /*024c*/ 	.short	0x0100
        /*024e*/ 	.byte	0x05
	.zero		1


	//   ....[22]....
        /*0250*/ 	.word	0x00000730
        /*0254*/ 	.word	0x000000ff
        /*0258*/ 	.word	0x00000058
        /*025c*/ 	.short	0x0100
        /*025e*/ 	.byte	0x05
	.zero		1


	//   ....[23]....
        /*0260*/ 	.word	0x00000740
        /*0264*/ 	.word	0x000000ff
        /*0268*/ 	.word	0x000000b8
        /*026c*/ 	.short	0x0100
        /*026e*/ 	.byte	0x05
	.zero		1


	//   ....[24]....
        /*0270*/ 	.word	0x00000880
        /*0274*/ 	.word	0x000000ff
        /*0278*/ 	.word	0x000000c0
        /*027c*/ 	.short	0x0100
        /*027e*/ 	.byte	0x07
	.zero		1


	//   ....[25]....
        /*0280*/ 	.word	0x00000890
        /*0284*/ 	.word	0x000000ff
        /*0288*/ 	.word	0x000000d8
        /*028c*/ 	.short	0x0100
        /*028e*/ 	.byte	0x07
	.zero		1


	//   ....[26]....
        /*0290*/ 	.word	0x000008a0
        /*0294*/ 	.word	0x000000ff
        /*0298*/ 	.word	0x000000c8
        /*029c*/ 	.short	0x0100
        /*029e*/ 	.byte	0x07
	.zero		1


	//   ....[27]....
        /*02a0*/ 	.word	0x000008b0
        /*02a4*/ 	.word	0x000000ff
        /*02a8*/ 	.word	0x000000e0
        /*02ac*/ 	.short	0x0100
        /*02ae*/ 	.byte	0x07
	.zero		1


	//   ....[28]....
        /*02b0*/ 	.word	0x000008c0
        /*02b4*/ 	.word	0x000000ff
        /*02b8*/ 	.word	0x000000d0
        /*02bc*/ 	.short	0x0100
        /*02be*/ 	.byte	0x07
	.zero		1


	//   ....[29]....
        /*02c0*/ 	.word	0x000008d0
        /*02c4*/ 	.word	0x000000ff
        /*02c8*/ 	.word	0x000000e8
        /*02cc*/ 	.short	0x0100
        /*02ce*/ 	.byte	0x07
	.zero		1


	//   ....[30]....
        /*02d0*/ 	.word	0x000009c0
        /*02d4*/ 	.word	0x000000ff
        /*02d8*/ 	.word	0x000000f0
        /*02dc*/ 	.short	0x0100
        /*02de*/ 	.byte	0x05
	.zero		1


	//   ....[31]....
        /*02e0*/ 	.word	0x000009d0
        /*02e4*/ 	.word	0x000000ff
        /*02e8*/ 	.word	0x000000f8
        /*02ec*/ 	.short	0x0100
        /*02ee*/ 	.byte	0x05
	.zero		1


	//   ....[32]....
        /*02f0*/ 	.word	0x00000b10
        /*02f4*/ 	.word	0x000000ff
        /*02f8*/ 	.word	0x00000100
        /*02fc*/ 	.short	0x0100
        /*02fe*/ 	.byte	0x05
	.zero		1


	//   ....[33]....
        /*0300*/ 	.word	0x00000b20
        /*0304*/ 	.word	0x000000ff
        /*0308*/ 	.word	0x00000110
        /*030c*/ 	.short	0x0100
        /*030e*/ 	.byte	0x05
	.zero		1


	//   ....[34]....
        /*0310*/ 	.word	0x00000b30
        /*0314*/ 	.word	0x000000ff
        /*0318*/ 	.word	0x00000108
        /*031c*/ 	.short	0x0100
        /*031e*/ 	.byte	0x05
	.zero		1


	//   ....[35]....
        /*0320*/ 	.word	0x00000b40
        /*0324*/ 	.word	0x000000ff
        /*0328*/ 	.word	0x00000118
        /*032c*/ 	.short	0x0100
        /*032e*/ 	.byte	0x05
	.zero		1


	//   ....[36]....
        /*0330*/ 	.word	0x00000c70
        /*0334*/ 	.word	0x000000ff
        /*0338*/ 	.word	0x00000120
        /*033c*/ 	.short	0x0100
        /*033e*/ 	.byte	0x07
	.zero		1


	//   ....[37]....
        /*0340*/ 	.word	0x00000c80
        /*0344*/ 	.word	0x000000ff
        /*0348*/ 	.word	0x00000140
        /*034c*/ 	.short	0x0100
        /*034e*/ 	.byte	0x07
	.zero		1


	//   ....[38]....
        /*0350*/ 	.word	0x00000c90
        /*0354*/ 	.word	0x000000ff
        /*0358*/ 	.word	0x00000128
        /*035c*/ 	.short	0x0100
        /*035e*/ 	.byte	0x07
	.zero		1


	//   ....[39]....
        /*0360*/ 	.word	0x00000ca0
        /*0364*/ 	.word	0x000000ff
        /*0368*/ 	.word	0x00000148
        /*036c*/ 	.short	0x0100
        /*036e*/ 	.byte	0x07
	.zero		1


	//   ....[40]....
        /*0370*/ 	.word	0x00000cb0
        /*0374*/ 	.word	0x000000ff
        /*0378*/ 	.word	0x00000130
        /*037c*/ 	.short	0x0100
        /*037e*/ 	.byte	0x07
	.zero		1


	//   ....[41]....
        /*0380*/ 	.word	0x00000cc0
        /*0384*/ 	.word	0x000000ff
        /*0388*/ 	.word	0x00000150
        /*038c*/ 	.short	0x0100
        /*038e*/ 	.byte	0x07
	.zero		1


	//   ....[42]....
        /*0390*/ 	.word	0x00000cd0
        /*0394*/ 	.word	0x000000ff
        /*0398*/ 	.word	0x00000138
        /*039c*/ 	.short	0x0100
        /*039e*/ 	.byte	0x07
	.zero		1


	//   ....[43]....
        /*03a0*/ 	.word	0x00000ce0
        /*03a4*/ 	.word	0x000000ff
        /*03a8*/ 	.word	0x00000158
        /*03ac*/ 	.short	0x0100
        /*03ae*/ 	.byte	0x07
	.zero		1


	//   ....[44]....
        /*03b0*/ 	.word	0x00000dd0
        /*03b4*/ 	.word	0x000000ff
        /*03b8*/ 	.word	0x00000160
        /*03bc*/ 	.short	0x0100
        /*03be*/ 	.byte	0x05
	.zero		1


	//   ....[45]....
        /*03c0*/ 	.word	0x00000de0
        /*03c4*/ 	.word	0x000000ff
        /*03c8*/ 	.word	0x00000170
        /*03cc*/ 	.short	0x0100
        /*03ce*/ 	.byte	0x05
	.zero		1


	//   ....[46]....
        /*03d0*/ 	.word	0x00000df0
        /*03d4*/ 	.word	0x000000ff
        /*03d8*/ 	.word	0x00000168
        /*03dc*/ 	.short	0x0100
        /*03de*/ 	.byte	0x05
	.zero		1


	//   ....[47]....
        /*03e0*/ 	.word	0x00000e00
        /*03e4*/ 	.word	0x000000ff
        /*03e8*/ 	.word	0x00000178
        /*03ec*/ 	.short	0x0100
        /*03ee*/ 	.byte	0x05
	.zero		1


	//   ....[48]....
        /*03f0*/ 	.word	0x000016d0
        /*03f4*/ 	.word	0x00000002
        /*03f8*/ 	.word	0x00000170
        /*03fc*/ 	.short	0x010a
        /*03fe*/ 	.byte	0xff
	.zero		1


	//   ....[49]....
        /*0400*/ 	.word	0x00001700
        /*0404*/ 	.word	0x00000002
        /*0408*/ 	.word	0x00000160
        /*040c*/ 	.short	0x0101
        /*040e*/ 	.byte	0xff
	.zero		1


	//   ....[50]....
        /*0410*/ 	.word	0x000017d0
        /*0414*/ 	.word	0x000000ff
        /*0418*/ 	.word	0x00000060
        /*041c*/ 	.short	0x010a
        /*041e*/ 	.byte	0x08
	.zero		1


	//   ....[51]....
        /*0420*/ 	.word	0x00001870
        /*0424*/ 	.word	0x000000ff
        /*0428*/ 	.word	0x00000060
        /*042c*/ 	.short	0x010a
        /*042e*/ 	.byte	0x21
	.zero		1


	//   ....[52]....
        /*0430*/ 	.word	0x000019d0
        /*0434*/ 	.word	0x000000ff
        /*0438*/ 	.word	0x00000060
        /*043c*/ 	.short	0x010a
        /*043e*/ 	.byte	0x08
	.zero		1


	//   ....[53]....
        /*0440*/ 	.word	0x00001ac0
        /*0444*/ 	.word	0x000000ff
        /*0448*/ 	.word	0x000000f8
        /*044c*/ 	.short	0x0101
        /*044e*/ 	.byte	0x04
	.zero		1


	//   ....[54]....
        /*0450*/ 	.word	0x00001ae0
        /*0454*/ 	.word	0x000000ff
        /*0458*/ 	.word	0x00000060
        /*045c*/ 	.short	0x010a
        /*045e*/ 	.byte	0x08
	.zero		1


	//   ....[55]....
        /*0460*/ 	.word	0x00001b60
        /*0464*/ 	.word	0x000000ff
        /*0468*/ 	.word	0x00000060
        /*046c*/ 	.short	0x010a
        /*046e*/ 	.byte	0x11
	.zero		1


	//   ....[56]....
        /*0470*/ 	.word	0x00001cc0
        /*0474*/ 	.word	0x000000ff
        /*0478*/ 	.word	0x00000060
        /*047c*/ 	.short	0x010a
        /*047e*/ 	.byte	0x08
	.zero		1


	//   ....[57]....
        /*0480*/ 	.word	0x00001de0
        /*0484*/ 	.word	0x00000002
        /*0488*/ 	.word	0x00000100
        /*048c*/ 	.short	0x010a
        /*048e*/ 	.byte	0xff
	.zero		1


	//   ....[58]....
        /*0490*/ 	.word	0x00001ea0
        /*0494*/ 	.word	0x00000002
        /*0498*/ 	.word	0x00000000
        /*049c*/ 	.short	0x0101
        /*049e*/ 	.byte	0xff
	.zero		1


	//   ....[59]....
        /*04a0*/ 	.word	0x00002400
        /*04a4*/ 	.word	0x000000ff
        /*04a8*/ 	.word	0x00000000
        /*04ac*/ 	.short	0x010a
        /*04ae*/ 	.byte	0x05
	.zero		1


	//   ....[60]....
        /*04b0*/ 	.word	0x00002490
        /*04b4*/ 	.word	0x000000ff
        /*04b8*/ 	.word	0x00000000
        /*04bc*/ 	.short	0x010a
        /*04be*/ 	.byte	0x05
	.zero		1


	//   ....[61]....
        /*04c0*/ 	.word	0x00002520
        /*04c4*/ 	.word	0x000000ff
        /*04c8*/ 	.word	0x00000000
        /*04cc*/ 	.short	0x010a
        /*04ce*/ 	.byte	0x05
	.zero		1


	//   ....[62]....
        /*04d0*/ 	.word	0x000025b0
        /*04d4*/ 	.word	0x000000ff
        /*04d8*/ 	.word	0x00000000
        /*04dc*/ 	.short	0x010a
        /*04de*/ 	.byte	0x05
	.zero		1


	//   ....[63]....
        /*04e0*/ 	.word	0x00002640
        /*04e4*/ 	.word	0x000000ff
        /*04e8*/ 	.word	0x00000000
        /*04ec*/ 	.short	0x010a
        /*04ee*/ 	.byte	0x05
	.zero		1


	//   ....[64]....
        /*04f0*/ 	.word	0x000026d0
        /*04f4*/ 	.word	0x000000ff
        /*04f8*/ 	.word	0x00000000
        /*04fc*/ 	.short	0x010a
        /*04fe*/ 	.byte	0x05
	.zero		1


	//   ....[65]....
        /*0500*/ 	.word	0x00002760
        /*0504*/ 	.word	0x000000ff
        /*0508*/ 	.word	0x00000000
        /*050c*/ 	.short	0x010a
        /*050e*/ 	.byte	0x05
	.zero		1


	//   ....[66]....
        /*0510*/ 	.word	0x000027f0
        /*0514*/ 	.word	0x000000ff
        /*0518*/ 	.word	0x00000000
        /*051c*/ 	.short	0x010a
        /*051e*/ 	.byte	0x05
	.zero		1


	//   ....[67]....
        /*0520*/ 	.word	0x00002880
        /*0524*/ 	.word	0x000000ff
        /*0528*/ 	.word	0x00000000
        /*052c*/ 	.short	0x010a
        /*052e*/ 	.byte	0x05
	.zero		1


	//   ....[68]....
        /*0530*/ 	.word	0x00002910
        /*0534*/ 	.word	0x000000ff
        /*0538*/ 	.word	0x00000000
        /*053c*/ 	.short	0x010a
        /*053e*/ 	.byte	0x05
	.zero		1


	//   ....[69]....
        /*0540*/ 	.word	0x000029a0
        /*0544*/ 	.word	0x000000ff
        /*0548*/ 	.word	0x00000000
        /*054c*/ 	.short	0x010a
        /*054e*/ 	.byte	0x05
	.zero		1


	//   ....[70]....
        /*0550*/ 	.word	0x00002a40
        /*0554*/ 	.word	0x00000000
        /*0558*/ 	.word	0x00000000
        /*055c*/ 	.short	0x010a
        /*055e*/ 	.byte	0xff
	.zero		1


	//   ....[71]....
        /*0560*/ 	.word	0x00002b60
        /*0564*/ 	.word	0x00000000
        /*0568*/ 	.word	0x00000160
        /*056c*/ 	.short	0x010a
        /*056e*/ 	.byte	0xff
	.zero		1


	//   ....[72]....
        /*0570*/ 	.word	0x00002bd0
        /*0574*/ 	.word	0x00000000
        /*0578*/ 	.word	0x00000000
        /*057c*/ 	.short	0x0101
        /*057e*/ 	.byte	0xff
	.zero		1


	//   ....[73]....
        /*0580*/ 	.word	0x00002bf0
        /*0584*/ 	.word	0x000000ff
        /*0588*/ 	.word	0x00000110
        /*058c*/ 	.short	0x010a
        /*058e*/ 	.byte	0x05
	.zero		1


	//   ....[74]....
        /*0590*/ 	.word	0x00002d10
        /*0594*/ 	.word	0x00000000
        /*0598*/ 	.word	0x00000100
        /*059c*/ 	.short	0x010a
        /*059e*/ 	.byte	0xff
	.zero		1


	//   ....[75]....
        /*05a0*/ 	.word	0x00002e10
        /*05a4*/ 	.word	0x00000000
        /*05a8*/ 	.word	0x00000000
        /*05ac*/ 	.short	0x0101
        /*05ae*/ 	.byte	0xff
	.zero		1


	//   ....[76]....
        /*05b0*/ 	.word	0x00002ea0
        /*05b4*/ 	.word	0x000000ff
        /*05b8*/ 	.word	0x00000110
        /*05bc*/ 	.short	0x0106
        /*05be*/ 	.byte	0x05
	.zero		1


	//   ....[77]....
        /*05c0*/ 	.word	0x00002ec0
        /*05c4*/ 	.word	0x000000ff
        /*05c8*/ 	.word	0x00000110
        /*05cc*/ 	.short	0x010a
        /*05ce*/ 	.byte	0x05
	.zero		1


	//   ....[78]....
        /*05d0*/ 	.word	0x00002f50
        /*05d4*/ 	.word	0x000000ff
        /*05d8*/ 	.word	0x00000110
        /*05dc*/ 	.short	0x0106
        /*05de*/ 	.byte	0x04
	.zero		1


	//   ....[79]....
        /*05e0*/ 	.word	0x00002f90
        /*05e4*/ 	.word	0x00000000
        /*05e8*/ 	.word	0x00000110
        /*05ec*/ 	.short	0x010a
        /*05ee*/ 	.byte	0xff
	.zero		1


	//   ....[80]....
        /*05f0*/ 	.word	0x000034d0
        /*05f4*/ 	.word	0x00000000
        /*05f8*/ 	.word	0x00000100
        /*05fc*/ 	.short	0x010a
        /*05fe*/ 	.byte	0xff
	.zero		1


	//   ....[81]....
        /*0600*/ 	.word	0x000035d0
        /*0604*/ 	.word	0x00000003
        /*0608*/ 	.word	0x00000000
        /*060c*/ 	.short	0x0101
        /*060e*/ 	.byte	0xff
	.zero		1


	//   ....[82]....
        /*0610*/ 	.word	0x000035e0
        /*0614*/ 	.word	0x000000ff
        /*0618*/ 	.word	0x00000000
        /*061c*/ 	.short	0x010a
        /*061e*/ 	.byte	0x06
	.zero		1


	//   ....[83]....
        /*0620*/ 	.word	0x00003660
        /*0624*/ 	.word	0x000000ff
        /*0628*/ 	.word	0x00000140
        /*062c*/ 	.short	0x010a
        /*062e*/ 	.byte	0x07
	.zero		1


	//   ....[84]....
        /*0630*/ 	.word	0x00003740
        /*0634*/ 	.word	0x000000ff
        /*0638*/ 	.word	0x00000000
        /*063c*/ 	.short	0x010a
        /*063e*/ 	.byte	0x06
	.zero		1


	//   ....[85]....
        /*0640*/ 	.word	0x00003870
        /*0644*/ 	.word	0x000000ff
        /*0648*/ 	.word	0x00000000
        /*064c*/ 	.short	0x010a
        /*064e*/ 	.byte	0x1a
	.zero		1


	//   ....[86]....
        /*0650*/ 	.word	0x00003b10
        /*0654*/ 	.word	0x000000ff
        /*0658*/ 	.word	0x00000000
        /*065c*/ 	.short	0x010a
        /*065e*/ 	.byte	0x06
	.zero		1


	//   ....[87]....
        /*0660*/ 	.word	0x00003ba0
        /*0664*/ 	.word	0x000000ff
        /*0668*/ 	.word	0x00000000
        /*066c*/ 	.short	0x010a
        /*066e*/ 	.byte	0x06
	.zero		1


	//   ....[88]....
        /*0670*/ 	.word	0x00003c30
        /*0674*/ 	.word	0x000000ff
        /*0678*/ 	.word	0x00000000
        /*067c*/ 	.short	0x010a
        /*067e*/ 	.byte	0x06
	.zero		1


	//   ....[89]....
        /*0680*/ 	.word	0x00003cc0
        /*0684*/ 	.word	0x000000ff
        /*0688*/ 	.word	0x00000000
        /*068c*/ 	.short	0x010a
        /*068e*/ 	.byte	0x07
	.zero		1


	//   ....[90]....
        /*0690*/ 	.word	0x000040f0
        /*0694*/ 	.word	0x00000000
        /*0698*/ 	.word	0x00000100
        /*069c*/ 	.short	0x010a
        /*069e*/ 	.byte	0xff
	.zero		1


	//   ....[91]....
        /*06a0*/ 	.word	0x000041b0
        /*06a4*/ 	.word	0x00000000
        /*06a8*/ 	.word	0x00000000
        /*06ac*/ 	.short	0x0101
        /*06ae*/ 	.byte	0xff
	.zero		1


	//   ....[92]....
        /*06b0*/ 	.word	0x000044d0
        /*06b4*/ 	.word	0x000000ff
        /*06b8*/ 	.word	0x000000f8
        /*06bc*/ 	.short	0x010a
        /*06be*/ 	.byte	0x07
	.zero		1


	//   ....[93]....
        /*06c0*/ 	.word	0x000046f0
        /*06c4*/ 	.word	0x000000ff
        /*06c8*/ 	.word	0x000000d8
        /*06cc*/ 	.short	0x010a
        /*06ce*/ 	.byte	0x0f
	.zero		1


	//   ....[94]....
        /*06d0*/ 	.word	0x000048f0
        /*06d4*/ 	.word	0x000000ff
        /*06d8*/ 	.word	0x000000c0
        /*06dc*/ 	.short	0x010b
        /*06de*/ 	.byte	0x0f
	.zero		1


	//   ....[95]....
        /*06e0*/ 	.word	0x00004940
        /*06e4*/ 	.word	0x000000ff
        /*06e8*/ 	.word	0x00000000
        /*06ec*/ 	.short	0x0101
        /*06ee*/ 	.byte	0x10
	.zero		1


	//   ....[96]....
        /*06f0*/ 	.word	0x00004980
        /*06f4*/ 	.word	0x000000ff
        /*06f8*/ 	.word	0x000000d8
        /*06fc*/ 	.short	0x010a
        /*06fe*/ 	.byte	0x0d
	.zero		1


	//   ....[97]....
        /*0700*/ 	.word	0x00004bc0
        /*0704*/ 	.word	0x000000ff
        /*0708*/ 	.word	0x000000c0
        /*070c*/ 	.short	0x010b
        /*070e*/ 	.byte	0x0d
	.zero		1


	//   ....[98]....
        /*0710*/ 	.word	0x00004c30
        /*0714*/ 	.word	0x000000ff
        /*0718*/ 	.word	0x00000000
        /*071c*/ 	.short	0x0101
        /*071e*/ 	.byte	0x0f
	.zero		1


	//   ....[99]....
        /*0720*/ 	.word	0x00004c80
        /*0724*/ 	.word	0x000000ff
        /*0728*/ 	.word	0x00000000
        /*072c*/ 	.short	0x010a
        /*072e*/ 	.byte	0x04
	.zero		1


	//   ....[100]....
        /*0730*/ 	.word	0x00004d10
        /*0734*/ 	.word	0x000000ff
        /*0738*/ 	.word	0x00000000
        /*073c*/ 	.short	0x010a
        /*073e*/ 	.byte	0x04
	.zero		1


	//   ....[101]....
        /*0740*/ 	.word	0x00004db0
        /*0744*/ 	.word	0x00000000
        /*0748*/ 	.word	0x00000000
        /*074c*/ 	.short	0x010a
        /*074e*/ 	.byte	0xff
	.zero		1


	//   ....[102]....
        /*0750*/ 	.word	0x00005130
        /*0754*/ 	.word	0x00000000
        /*0758*/ 	.word	0x00000100
        /*075c*/ 	.short	0x010a
        /*075e*/ 	.byte	0xff
	.zero		1


	//   ....[103]....
        /*0760*/ 	.word	0x00005240
        /*0764*/ 	.word	0x00000000
        /*0768*/ 	.word	0x00000000
        /*076c*/ 	.short	0x0101
        /*076e*/ 	.byte	0xff
	.zero		1


	//   ....[104]....
        /*0770*/ 	.word	0x00005c90
        /*0774*/ 	.word	0x00000002
        /*0778*/ 	.word	0x000000c0
        /*077c*/ 	.short	0x010a
        /*077e*/ 	.byte	0xff
	.zero		1


	//   ....[105]....
        /*0780*/ 	.word	0x00005cd0
        /*0784*/ 	.word	0x00000052
        /*0788*/ 	.word	0x00000120
        /*078c*/ 	.short	0x010a
        /*078e*/ 	.byte	0xff
	.zero		1


	//   ....[106]....
        /*0790*/ 	.word	0x00005dc0
        /*0794*/ 	.word	0x00000002
        /*0798*/ 	.word	0x000000c0
        /*079c*/ 	.short	0x010a
        /*079e*/ 	.byte	0xff
	.zero		1


	//   ....[107]....
        /*07a0*/ 	.word	0x00005ff0
        /*07a4*/ 	.word	0x00000052
        /*07a8*/ 	.word	0x00000120
        /*07ac*/ 	.short	0x010a
        /*07ae*/ 	.byte	0xff
	.zero		1


	//   ....[108]....
        /*07b0*/ 	.word	0x00006680
        /*07b4*/ 	.word	0x00000000
        /*07b8*/ 	.word	0x00000000
        /*07bc*/ 	.short	0x0101
        /*07be*/ 	.byte	0xff
	.zero		1


	//   ....[109]....
        /*07c0*/ 	.word	0x00006690
        /*07c4*/ 	.word	0x00000002
        /*07c8*/ 	.word	0x000000c0
        /*07cc*/ 	.short	0x010a
        /*07ce*/ 	.byte	0xff
	.zero		1


	//   ....[110]....
        /*07d0*/ 	.word	0x00006760
        /*07d4*/ 	.word	0x00000002
        /*07d8*/ 	.word	0x000000c0
        /*07dc*/ 	.short	0x010a
        /*07de*/ 	.byte	0xff
	.zero		1


	//   ....[111]....
        /*07e0*/ 	.word	0x00006a00
        /*07e4*/ 	.word	0x000000ff
        /*07e8*/ 	.word	0x00000000
        /*07ec*/ 	.short	0x0101
        /*07ee*/ 	.byte	0x05
	.zero		1


	//   ....[112]....
        /*07f0*/ 	.word	0x00006f40
        /*07f4*/ 	.word	0x00000000
        /*07f8*/ 	.word	0x00000000
        /*07fc*/ 	.short	0x0101
        /*07fe*/ 	.byte	0xff
	.zero		1


	//   ....[113]....
        /*0800*/ 	.word	0x000071b0
        /*0804*/ 	.word	0x000000ff
        /*0808*/ 	.word	0x00000000
        /*080c*/ 	.short	0x0101
        /*080e*/ 	.byte	0x04
	.zero		1


	//   ....[114]....
        /*0810*/ 	.word	0x000071d0
        /*0814*/ 	.word	0x00000002
        /*0818*/ 	.word	0x00000170
        /*081c*/ 	.short	0x010a
        /*081e*/ 	.byte	0xff
	.zero		1


	//   ....[115]....
        /*0820*/ 	.word	0x00007230
        /*0824*/ 	.word	0x00000002
        /*0828*/ 	.word	0x00000060
        /*082c*/ 	.short	0x010a
        /*082e*/ 	.byte	0xff
	.zero		1


	//   ....[116]....
        /*0830*/ 	.word	0x00007290
        /*0834*/ 	.word	0x00000002
        /*0838*/ 	.word	0x00000060
        /*083c*/ 	.short	0x010a
        /*083e*/ 	.byte	0xff
	.zero		1


	//   ....[117]....
        /*0840*/ 	.word	0x000072e0
        /*0844*/ 	.word	0x00000002
        /*0848*/ 	.word	0x00000100
        /*084c*/ 	.short	0x010a
        /*084e*/ 	.byte	0xff
	.zero		1


	//   ....[118]....
        /*0850*/ 	.word	0x00007340
        /*0854*/ 	.word	0x00000000
        /*0858*/ 	.word	0x00000000
        /*085c*/ 	.short	0x010a
        /*085e*/ 	.byte	0xff
	.zero		1


	//   ....[119]....
        /*0860*/ 	.word	0x000073a0
        /*0864*/ 	.word	0x00000000
        /*0868*/ 	.word	0x00000000
        /*086c*/ 	.short	0x010a
        /*086e*/ 	.byte	0xff
	.zero		1


	//   ....[120]....
        /*0870*/ 	.word	0x00007400
        /*0874*/ 	.word	0x00000000
        /*0878*/ 	.word	0x00000000
        /*087c*/ 	.short	0x010a
        /*087e*/ 	.byte	0xff
	.zero		1


	//   ....[121]....
        /*0880*/ 	.word	0x00007460
        /*0884*/ 	.word	0x00000000
        /*0888*/ 	.word	0x00000000
        /*088c*/ 	.short	0x010a
        /*088e*/ 	.byte	0xff
	.zero		1


	//   ....[122]....
        /*0890*/ 	.word	0x000074c0
        /*0894*/ 	.word	0x00000000
        /*0898*/ 	.word	0x00000000
        /*089c*/ 	.short	0x010a
        /*089e*/ 	.byte	0xff
	.zero		1


	//   ....[123]....
        /*08a0*/ 	.word	0x00007520
        /*08a4*/ 	.word	0x00000000
        /*08a8*/ 	.word	0x00000000
        /*08ac*/ 	.short	0x010a
        /*08ae*/ 	.byte	0xff
	.zero		1


	//   ....[124]....
        /*08b0*/ 	.word	0x00007580
        /*08b4*/ 	.word	0x00000000
        /*08b8*/ 	.word	0x00000000
        /*08bc*/ 	.short	0x010a
        /*08be*/ 	.byte	0xff
	.zero		1


	//   ....[125]....
        /*08c0*/ 	.word	0x000075e0
        /*08c4*/ 	.word	0x00000000
        /*08c8*/ 	.word	0x00000000
        /*08cc*/ 	.short	0x010a
        /*08ce*/ 	.byte	0xff
	.zero		1


	//   ....[126]....
        /*08d0*/ 	.word	0x00007640
        /*08d4*/ 	.word	0x00000000
        /*08d8*/ 	.word	0x00000000
        /*08dc*/ 	.short	0x010a
        /*08de*/ 	.byte	0xff
	.zero		1


	//   ....[127]....
        /*08e0*/ 	.word	0x000076a0
        /*08e4*/ 	.word	0x00000000
        /*08e8*/ 	.word	0x00000000
        /*08ec*/ 	.short	0x010a
        /*08ee*/ 	.byte	0xff
	.zero		1


	//   ....[128]....
        /*08f0*/ 	.word	0x00007700
        /*08f4*/ 	.word	0x00000000
        /*08f8*/ 	.word	0x00000000
        /*08fc*/ 	.short	0x010a
        /*08fe*/ 	.byte	0xff
	.zero		1


	//   ....[129]....
        /*0900*/ 	.word	0x00007750
        /*0904*/ 	.word	0x00000000
        /*0908*/ 	.word	0x00000160
        /*090c*/ 	.short	0x010a
        /*090e*/ 	.byte	0xff
	.zero		1


	//   ....[130]....
        /*0910*/ 	.word	0x000077b0
        /*0914*/ 	.word	0x00000000
        /*0918*/ 	.word	0x00000110
        /*091c*/ 	.short	0x010a
        /*091e*/ 	.byte	0xff
	.zero		1


	//   ....[131]....
        /*0920*/ 	.word	0x00007800
        /*0924*/ 	.word	0x00000000
        /*0928*/ 	.word	0x00000100
        /*092c*/ 	.short	0x010a
        /*092e*/ 	.byte	0xff
	.zero		1


	//   ....[132]....
        /*0930*/ 	.word	0x00007860
        /*0934*/ 	.word	0x00000000
        /*0938*/ 	.word	0x00000110
        /*093c*/ 	.short	0x010a
        /*093e*/ 	.byte	0xff
	.zero		1


	//   ....[133]....
        /*0940*/ 	.word	0x000078b0
        /*0944*/ 	.word	0x00000000
        /*0948*/ 	.word	0x00000100
        /*094c*/ 	.short	0x010a
        /*094e*/ 	.byte	0xff
	.zero		1


	//   ....[134]....
        /*0950*/ 	.word	0x00007910
        /*0954*/ 	.word	0x00000002
        /*0958*/ 	.word	0x00000140
        /*095c*/ 	.short	0x010a
        /*095e*/ 	.byte	0xff
	.zero		1


	//   ....[135]....
        /*0960*/ 	.word	0x00007970
        /*0964*/ 	.word	0x00000000
        /*0968*/ 	.word	0x00000000
        /*096c*/ 	.short	0x010a
        /*096e*/ 	.byte	0xff
	.zero		1


	//   ....[136]....
        /*0970*/ 	.word	0x000079d0
        /*0974*/ 	.word	0x00000000
        /*0978*/ 	.word	0x00000000
        /*097c*/ 	.short	0x010a
        /*097e*/ 	.byte	0xff
	.zero		1


	//   ....[137]....
        /*0980*/ 	.word	0x00007a30
        /*0984*/ 	.word	0x00000000
        /*0988*/ 	.word	0x00000000
        /*098c*/ 	.short	0x010a
        /*098e*/ 	.byte	0xff
	.zero		1


	//   ....[138]....
        /*0990*/ 	.word	0x00007a90
        /*0994*/ 	.word	0x00000000
        /*0998*/ 	.word	0x00000000
        /*099c*/ 	.short	0x010a
        /*099e*/ 	.byte	0xff
	.zero		1


	//   ....[139]....
        /*09a0*/ 	.word	0x00007af0
        /*09a4*/ 	.word	0x00000000
        /*09a8*/ 	.word	0x00000000
        /*09ac*/ 	.short	0x010a
        /*09ae*/ 	.byte	0xff
	.zero		1


	//   ....[140]....
        /*09b0*/ 	.word	0x00007b40
        /*09b4*/ 	.word	0x00000000
        /*09b8*/ 	.word	0x00000100
        /*09bc*/ 	.short	0x010a
        /*09be*/ 	.byte	0xff
	.zero		1


	//   ....[141]....
        /*09c0*/ 	.word	0x00007ba0
        /*09c4*/ 	.word	0x00000000
        /*09c8*/ 	.word	0x000000f8
        /*09cc*/ 	.short	0x010a
        /*09ce*/ 	.byte	0xff
	.zero		1


	//   ....[142]....
        /*09d0*/ 	.word	0x00007c00
        /*09d4*/ 	.word	0x00000000
        /*09d8*/ 	.word	0x000000d8
        /*09dc*/ 	.short	0x010a
        /*09de*/ 	.byte	0xff
	.zero		1


	//   ....[143]....
        /*09e0*/ 	.word	0x00007c60
        /*09e4*/ 	.word	0x00000000
        /*09e8*/ 	.word	0x000000d8
        /*09ec*/ 	.short	0x010a
        /*09ee*/ 	.byte	0xff
	.zero		1


	//   ....[144]....
        /*09f0*/ 	.word	0x00007cc0
        /*09f4*/ 	.word	0x00000000
        /*09f8*/ 	.word	0x00000000
        /*09fc*/ 	.short	0x010a
        /*09fe*/ 	.byte	0xff
	.zero		1


	//   ....[145]....
        /*0a00*/ 	.word	0x00007d20
        /*0a04*/ 	.word	0x00000000
        /*0a08*/ 	.word	0x00000000
        /*0a0c*/ 	.short	0x010a
        /*0a0e*/ 	.byte	0xff
	.zero		1


	//   ....[146]....
        /*0a10*/ 	.word	0x00007d70
        /*0a14*/ 	.word	0x00000000
        /*0a18*/ 	.word	0x00000100
        /*0a1c*/ 	.short	0x010a
        /*0a1e*/ 	.byte	0xff
	.zero		1


	//   ....[147]....
        /*0a20*/ 	.word	0x00007dc0
        /*0a24*/ 	.word	0x00000002
        /*0a28*/ 	.word	0x000000c0
        /*0a2c*/ 	.short	0x010a
        /*0a2e*/ 	.byte	0xff
	.zero		1


	//   ....[148]....
        /*0a30*/ 	.word	0x00007e10
        /*0a34*/ 	.word	0x00000052
        /*0a38*/ 	.word	0x00000120
        /*0a3c*/ 	.short	0x010a
        /*0a3e*/ 	.byte	0xff
	.zero		1


	//   ....[149]....
        /*0a40*/ 	.word	0x00007e60
        /*0a44*/ 	.word	0x00000002
        /*0a48*/ 	.word	0x000000c0
        /*0a4c*/ 	.short	0x010a
        /*0a4e*/ 	.byte	0xff
	.zero		1


	//----- nvinfo : EIATTR_NUM_MBARRIERS
	.align		4
.L_47:
        /*0a50*/ 	.byte	0x03, 0x38
        /*0a52*/ 	.short	0x0030


	//----- nvinfo : EIATTR_EXIT_INSTR_OFFSETS
	.align		4
        /*0a54*/ 	.byte	0x04, 0x1c
        /*0a56*/ 	.short	(.L_49 - .L_48)


	//   ....[0]....
.L_48:
        /*0a58*/ 	.word	0x00002a70


	//   ....[1]....
        /*0a5c*/ 	.word	0x00002f60


	//   ....[2]....
        /*0a60*/ 	.word	0x00002fc0


	//   ....[3]....
        /*0a64*/ 	.word	0x00003f20


	//   ....[4]....
        /*0a68*/ 	.word	0x00004de0


	//   ....[5]....
        /*0a6c*/ 	.word	0x00004e20


	//   ....[6]....
        /*0a70*/ 	.word	0x000070a0


	//   ....[7]....
        /*0a74*/ 	.word	0x00007120


	//   ....[8]....
        /*0a78*/ 	.word	0x00007150


	//   ....[9]....
        /*0a7c*/ 	.word	0x000071c0


	//----- nvinfo : EIATTR_MAX_THREADS
	.align		4
.L_49:
        /*0a80*/ 	.byte	0x04, 0x05
        /*0a82*/ 	.short	(.L_51 - .L_50)
.L_50:
        /*0a84*/ 	.word	0x00000100
        /*0a88*/ 	.word	0x00000001
        /*0a8c*/ 	.word	0x00000001


	//----- nvinfo : EIATTR_CRS_STACK_SIZE
	.align		4
.L_51:
        /*0a90*/ 	.byte	0x04, 0x1e
        /*0a92*/ 	.short	(.L_53 - .L_52)
.L_52:
        /*0a94*/ 	.word	0x00000000


	//----- nvinfo : EIATTR_CBANK_PARAM_SIZE
	.align		4
.L_53:
        /*0a98*/ 	.byte	0x03, 0x19
        /*0a9a*/ 	.short	0x0800


	//----- nvinfo : EIATTR_PARAM_CBANK
	.align		4
        /*0a9c*/ 	.byte	0x04, 0x0a
        /*0a9e*/ 	.short	(.L_55 - .L_54)
	.align		4
.L_54:
        /*0aa0*/ 	.word	index@(.nv.constant0._ZN7cutlass13device_kernelINS_4gemm6kernel13GemmUniversalIN4cute5tupleIJiiiiEEENS1_10collective13CollectiveMmaINS1_35MainloopSm100TmaUmmaWarpSpecializedILi12ELi2ELi4ENS5_IJNS4_1CILi1EEESB_SB_EEEEENS5_IJNSA_ILi64EEESE_NSA_ILi32EEEEEEfNS5_IJlSB_lEEEfSH_NS4_8TiledMMAINS4_8MMA_AtomIJNS4_17SM100_MMA_TF32_SSINS_10tfloat32_tESL_fLi64ELi64ELNS4_4UMMA5MajorE0ELSN_0ELNSM_7ScaleInE0ELSO_0EEEEEENS4_6LayoutISC_NS5_IJNSA_ILi0EEESS_SS_EEEEENS5_IJNS4_10UnderscoreESV_SV_EEEEENS4_13SM90_TMA_LOADENS4_14ComposedLayoutINS4_7SwizzleILi3ELi4ELi3EEENS4_18smem_ptr_flag_bitsILi32EEENSR_INS5_IJNSA_ILi8EEESF_EEENS5_IJSF_SB_EEEEEEEvNS4_8identityESY_S18_vS19_EENS_8epilogue10collective18CollectiveEpilogueINS1B_23Sm100TmaWarpSpecializedILi3ELi2ELi16ELb1ELb0EEEJSG_NS5_IJNSR_ISE_SB_EENSR_ISF_SB_EEEEEfSH_fSH_NS1B_6fusion15FusionCallbacksIS1F_NS1J_17LinearCombinationIffffLNS_15FloatRoundStyleE2EEESG_S1I_JEEENS4_5SM1004TMEM4LOAD26SM100_TMEM_LOAD_16dp128b8xESY_S18_NS4_17SM75_U32x4_LDSM_NENS4_14SM90_TMA_STOREES18_NS4_17SM90_U32x4_STSM_NENS4_39AutoVectorizingCopyWithAssumedAlignmentILi128EEEEEEvvEEEEvNT_6ParamsE)
        /*0aa4*/ 	.short	0x0380
        /*0aa6*/ 	.short	0x0800


	//----- nvinfo : EIATTR_SW_WAR
	.align		4
.L_55:
        /*0aa8*/ 	.byte	0x04, 0x36
        /*0aaa*/ 	.short	(.L_57 - .L_56)
.L_56:
        /*0aac*/ 	.word	0x00000008
.L_57:


//--------------------- .nv.callgraph             --------------------------
	.section	.nv.callgraph,"",@"SHT_CUDA_CALLGRAPH"
	.align	4
	.sectionentsize	8
	.align		4
        /*0000*/ 	.word	0x00000000
	.align		4
        /*0004*/ 	.word	0xffffffff
	.align		4
        /*0008*/ 	.word	index@(_ZN7cutlass13device_kernelINS_4gemm6kernel13GemmUniversalIN4cute5tupleIJiiiiEEENS1_10collective13CollectiveMmaINS1_35MainloopSm100TmaUmmaWarpSpecializedILi12ELi2ELi4ENS5_IJNS4_1CILi1EEESB_SB_EEEEENS5_IJNSA_ILi64EEESE_NSA_ILi32EEEEEEfNS5_IJlSB_lEEEfSH_NS4_8TiledMMAINS4_8MMA_AtomIJNS4_17SM100_MMA_TF32_SSINS_10tfloat32_tESL_fLi64ELi64ELNS4_4UMMA5MajorE0ELSN_0ELNSM_7ScaleInE0ELSO_0EEEEEENS4_6LayoutISC_NS5_IJNSA_ILi0EEESS_SS_EEEEENS5_IJNS4_10UnderscoreESV_SV_EEEEENS4_13SM90_TMA_LOADENS4_14ComposedLayoutINS4_7SwizzleILi3ELi4ELi3EEENS4_18smem_ptr_flag_bitsILi32EEENSR_INS5_IJNSA_ILi8EEESF_EEENS5_IJSF_SB_EEEEEEEvNS4_8identityESY_S18_vS19_EENS_8epilogue10collective18CollectiveEpilogueINS1B_23Sm100TmaWarpSpecializedILi3ELi2ELi16ELb1ELb0EEEJSG_NS5_IJNSR_ISE_SB_EENSR_ISF_SB_EEEEEfSH_fSH_NS1B_6fusion15FusionCallbacksIS1F_NS1J_17LinearCombinationIffffLNS_15FloatRoundStyleE2EEESG_S1I_JEEENS4_5SM1004TMEM4LOAD26SM100_TMEM_LOAD_16dp128b8xESY_S18_NS4_17SM75_U32x4_LDSM_NENS4_14SM90_TMA_STOREES18_NS4_17SM90_U32x4_STSM_NENS4_39AutoVectorizingCopyWithAssumedAlignmentILi128EEEEEEvvEEEEvNT_6ParamsE)
	.align		4
        /*000c*/ 	.word	index@(__assertfail)
	.align		4
        /*0010*/ 	.word	0x00000000
	.align		4
        /*0014*/ 	.word	0xfffffffe
	.align		4
        /*0018*/ 	.word	0x00000000
	.align		4
        /*001c*/ 	.word	0xfffffffd
	.align		4
        /*0020*/ 	.word	0x00000000
	.align		4
        /*0024*/ 	.word	0xfffffffc


//--------------------- .nv.constant4             --------------------------
	.section	.nv.constant4,"a",@progbits
	.align	8
	.align		8
.nv.constant4:
        /*0000*/ 	.dword	__assertfail
	.align		8
        /*0008*/ 	.dword	__unnamed_1
	.align		8
        /*0010*/ 	.dword	__unnamed_2
	.align		8
        /*0018*/ 	.dword	_ZN40_INTERNAL_67222d15_4_k_cu_83d90b54_238604cuda3std3__45__cpo5beginE
	.align		8
        /*0020*/ 	.dword	_ZN40_INTERNAL_67222d15_4_k_cu_83d90b54_238604cuda3std3__45__cpo3endE
	.align		8
        /*0028*/ 	.dword	_ZN40_INTERNAL_67222d15_4_k_cu_83d90b54_238604cuda3std3__45__cpo6cbeginE
	.align		8
        /*0030*/ 	.dword	_ZN40_INTERNAL_67222d15_4_k_cu_83d90b54_238604cuda3std3__45__cpo4cendE
	.align		8
        /*0038*/ 	.dword	_ZN40_INTERNAL_67222d15_4_k_cu_83d90b54_238604cuda3std3__442_GLOBAL__N__67222d15_4_k_cu_83d90b54_238606ignoreE
	.align		8
        /*0040*/ 	.dword	_ZN40_INTERNAL_67222d15_4_k_cu_83d90b54_238604cuda3std3__419piecewise_constructE
	.align		8
        /*0048*/ 	.dword	_ZN40_INTERNAL_67222d15_4_k_cu_83d90b54_238604cuda3std3__48in_placeE
	.align		8
        /*0050*/ 	.dword	_ZN40_INTERNAL_67222d15_4_k_cu_83d90b54_238604cuda3std6ranges3__45__cpo4swapE
	.align		8
        /*0058*/ 	.dword	_ZN40_INTERNAL_67222d15_4_k_cu_83d90b54_238604cuda3std6ranges3__45__cpo9iter_moveE
	.align		8
        /*0060*/ 	.dword	_ZN40_INTERNAL_67222d15_4_k_cu_83d90b54_238604cute7productE
	.align		8
        /*0068*/ 	.dword	_ZN40_INTERNAL_67222d15_4_k_cu_83d90b54_238604cute1_E
	.align		8
        /*0070*/ 	.dword	$str$25
	.align		8
        /*0078*/ 	.dword	$str$26
	.align		8
        /*0080*/ 	.dword	$str$27
	.align		8
        /*0088*/ 	.dword	$str$28


//--------------------- .text._ZN7cutlass13device_kernelINS_4gemm6kernel13GemmUniversalIN4cute5tupleIJiiiiEEENS1_10collective13CollectiveMmaINS1_35MainloopSm100TmaUmmaWarpSpecializedILi12ELi2ELi4ENS5_IJNS4_1CILi1EEESB_SB_EEEEENS5_IJNSA_ILi64EEESE_NSA_ILi32EEEEEEfNS5_IJlSB_lEEEfSH_NS4_8TiledMMAINS4_8MMA_AtomIJNS4_17SM100_MMA_TF32_SSINS_10tfloat32_tESL_fLi64ELi64ELNS4_4UMMA5MajorE0ELSN_0ELNSM_7ScaleInE0ELSO_0EEEEEENS4_6LayoutISC_NS5_IJNSA_ILi0EEESS_SS_EEEEENS5_IJNS4_10UnderscoreESV_SV_EEEEENS4_13SM90_TMA_LOADENS4_14ComposedLayoutINS4_7SwizzleILi3ELi4ELi3EEENS4_18smem_ptr_flag_bitsILi32EEENSR_INS5_IJNSA_ILi8EEESF_EEENS5_IJSF_SB_EEEEEEEvNS4_8identityESY_S18_vS19_EENS_8epilogue10collective18CollectiveEpilogueINS1B_23Sm100TmaWarpSpecializedILi3ELi2ELi16ELb1ELb0EEEJSG_NS5_IJNSR_ISE_SB_EENSR_ISF_SB_EEEEEfSH_fSH_NS1B_6fusion15FusionCallbacksIS1F_NS1J_17LinearCombinationIffffLNS_15FloatRoundStyleE2EEESG_S1I_JEEENS4_5SM1004TMEM4LOAD26SM100_TMEM_LOAD_16dp128b8xESY_S18_NS4_17SM75_U32x4_LDSM_NENS4_14SM90_TMA_STOREES18_NS4_17SM90_U32x4_STSM_NENS4_39AutoVectorizingCopyWithAssumedAlignmentILi128EEEEEEvvEEEEvNT_6ParamsE --------------------------
	.section	.text._ZN7cutlass13device_kernelINS_4gemm6kernel13GemmUniversalIN4cute5tupleIJiiiiEEENS1_10collective13CollectiveMmaINS1_35MainloopSm100TmaUmmaWarpSpecializedILi12ELi2ELi4ENS5_IJNS4_1CILi1EEESB_SB_EEEEENS5_IJNSA_ILi64EEESE_NSA_ILi32EEEEEEfNS5_IJlSB_lEEEfSH_NS4_8TiledMMAINS4_8MMA_AtomIJNS4_17SM100_MMA_TF32_SSINS_10tfloat32_tESL_fLi64ELi64ELNS4_4UMMA5MajorE0ELSN_0ELNSM_7ScaleInE0ELSO_0EEEEEENS4_6LayoutISC_NS5_IJNSA_ILi0EEESS_SS_EEEEENS5_IJNS4_10UnderscoreESV_SV_EEEEENS4_13SM90_TMA_LOADENS4_14ComposedLayoutINS4_7SwizzleILi3ELi4ELi3EEENS4_18smem_ptr_flag_bitsILi32EEENSR_INS5_IJNSA_ILi8EEESF_EEENS5_IJSF_SB_EEEEEEEvNS4_8identityESY_S18_vS19_EENS_8epilogue10collective18CollectiveEpilogueINS1B_23Sm100TmaWarpSpecializedILi3ELi2ELi16ELb1ELb0EEEJSG_NS5_IJNSR_ISE_SB_EENSR_ISF_SB_EEEEEfSH_fSH_NS1B_6fusion15FusionCallbacksIS1F_NS1J_17LinearCombinationIffffLNS_15FloatRoundStyleE2EEESG_S1I_JEEENS4_5SM1004TMEM4LOAD26SM100_TMEM_LOAD_16dp128b8xESY_S18_NS4_17SM75_U32x4_LDSM_NENS4_14SM90_TMA_STOREES18_NS4_17SM90_U32x4_STSM_NENS4_39AutoVectorizingCopyWithAssumedAlignmentILi128EEEEEEvvEEEEvNT_6ParamsE,"ax",@progbits
	.align	128
.text._ZN7cutlass13device_kernelINS_4gemm6kernel13GemmUniversalIN4cute5tupleIJiiiiEEENS1_10collective13CollectiveMmaINS1_35MainloopSm100TmaUmmaWarpSpecializedILi12ELi2ELi4ENS5_IJNS4_1CILi1EEESB_SB_EEEEENS5_IJNSA_ILi64EEESE_NSA_ILi32EEEEEEfNS5_IJlSB_lEEEfSH_NS4_8TiledMMAINS4_8MMA_AtomIJNS4_17SM100_MMA_TF32_SSINS_10tfloat32_tESL_fLi64ELi64ELNS4_4UMMA5MajorE0ELSN_0ELNSM_7ScaleInE0ELSO_0EEEEEENS4_6LayoutISC_NS5_IJNSA_ILi0EEESS_SS_EEEEENS5_IJNS4_10UnderscoreESV_SV_EEEEENS4_13SM90_TMA_LOADENS4_14ComposedLayoutINS4_7SwizzleILi3ELi4ELi3EEENS4_18smem_ptr_flag_bitsILi32EEENSR_INS5_IJNSA_ILi8EEESF_EEENS5_IJSF_SB_EEEEEEEvNS4_8identityESY_S18_vS19_EENS_8epilogue10collective18CollectiveEpilogueINS1B_23Sm100TmaWarpSpecializedILi3ELi2ELi16ELb1ELb0EEEJSG_NS5_IJNSR_ISE_SB_EENSR_ISF_SB_EEEEEfSH_fSH_NS1B_6fusion15FusionCallbacksIS1F_NS1J_17LinearCombinationIffffLNS_15FloatRoundStyleE2EEESG_S1I_JEEENS4_5SM1004TMEM4LOAD26SM100_TMEM_LOAD_16dp128b8xESY_S18_NS4_17SM75_U32x4_LDSM_NENS4_14SM90_TMA_STOREES18_NS4_17SM90_U32x4_STSM_NENS4_39AutoVectorizingCopyWithAssumedAlignmentILi128EEEEEEvvEEEEvNT_6ParamsE:
        .type           _ZN7cutlass13device_kernelINS_4gemm6kernel13GemmUniversalIN4cute5tupleIJiiiiEEENS1_10collective13CollectiveMmaINS1_35MainloopSm100TmaUmmaWarpSpecializedILi12ELi2ELi4ENS5_IJNS4_1CILi1EEESB_SB_EEEEENS5_IJNSA_ILi64EEESE_NSA_ILi32EEEEEEfNS5_IJlSB_lEEEfSH_NS4_8TiledMMAINS4_8MMA_AtomIJNS4_17SM100_MMA_TF32_SSINS_10tfloat32_tESL_fLi64ELi64ELNS4_4UMMA5MajorE0ELSN_0ELNSM_7ScaleInE0ELSO_0EEEEEENS4_6LayoutISC_NS5_IJNSA_ILi0EEESS_SS_EEEEENS5_IJNS4_10UnderscoreESV_SV_EEEEENS4_13SM90_TMA_LOADENS4_14ComposedLayoutINS4_7SwizzleILi3ELi4ELi3EEENS4_18smem_ptr_flag_bitsILi32EEENSR_INS5_IJNSA_ILi8EEESF_EEENS5_IJSF_SB_EEEEEEEvNS4_8identityESY_S18_vS19_EENS_8epilogue10collective18CollectiveEpilogueINS1B_23Sm100TmaWarpSpecializedILi3ELi2ELi16ELb1ELb0EEEJSG_NS5_IJNSR_ISE_SB_EENSR_ISF_SB_EEEEEfSH_fSH_NS1B_6fusion15FusionCallbacksIS1F_NS1J_17LinearCombinationIffffLNS_15FloatRoundStyleE2EEESG_S1I_JEEENS4_5SM1004TMEM4LOAD26SM100_TMEM_LOAD_16dp128b8xESY_S18_NS4_17SM75_U32x4_LDSM_NENS4_14SM90_TMA_STOREES18_NS4_17SM90_U32x4_STSM_NENS4_39AutoVectorizingCopyWithAssumedAlignmentILi128EEEEEEvvEEEEvNT_6ParamsE,@function
        .size           _ZN7cutlass13device_kernelINS_4gemm6kernel13GemmUniversalIN4cute5tupleIJiiiiEEENS1_10collective13CollectiveMmaINS1_35MainloopSm100TmaUmmaWarpSpecializedILi12ELi2ELi4ENS5_IJNS4_1CILi1EEESB_SB_EEEEENS5_IJNSA_ILi64EEESE_NSA_ILi32EEEEEEfNS5_IJlSB_lEEEfSH_NS4_8TiledMMAINS4_8MMA_AtomIJNS4_17SM100_MMA_TF32_SSINS_10tfloat32_tESL_fLi64ELi64ELNS4_4UMMA5MajorE0ELSN_0ELNSM_7ScaleInE0ELSO_0EEEEEENS4_6LayoutISC_NS5_IJNSA_ILi0EEESS_SS_EEEEENS5_IJNS4_10UnderscoreESV_SV_EEEEENS4_13SM90_TMA_LOADENS4_14ComposedLayoutINS4_7SwizzleILi3ELi4ELi3EEENS4_18smem_ptr_flag_bitsILi32EEENSR_INS5_IJNSA_ILi8EEESF_EEENS5_IJSF_SB_EEEEEEEvNS4_8identityESY_S18_vS19_EENS_8epilogue10collective18CollectiveEpilogueINS1B_23Sm100TmaWarpSpecializedILi3ELi2ELi16ELb1ELb0EEEJSG_NS5_IJNSR_ISE_SB_EENSR_ISF_SB_EEEEEfSH_fSH_NS1B_6fusion15FusionCallbacksIS1F_NS1J_17LinearCombinationIffffLNS_15FloatRoundStyleE2EEESG_S1I_JEEENS4_5SM1004TMEM4LOAD26SM100_TMEM_LOAD_16dp128b8xESY_S18_NS4_17SM75_U32x4_LDSM_NENS4_14SM90_TMA_STOREES18_NS4_17SM90_U32x4_STSM_NENS4_39AutoVectorizingCopyWithAssumedAlignmentILi128EEEEEEvvEEEEvNT_6ParamsE,(.L_x_179 - _ZN7cutlass13device_kernelINS_4gemm6kernel13GemmUniversalIN4cute5tupleIJiiiiEEENS1_10collective13CollectiveMmaINS1_35MainloopSm100TmaUmmaWarpSpecializedILi12ELi2ELi4ENS5_IJNS4_1CILi1EEESB_SB_EEEEENS5_IJNSA_ILi64EEESE_NSA_ILi32EEEEEEfNS5_IJlSB_lEEEfSH_NS4_8TiledMMAINS4_8MMA_AtomIJNS4_17SM100_MMA_TF32_SSINS_10tfloat32_tESL_fLi64ELi64ELNS4_4UMMA5MajorE0ELSN_0ELNSM_7ScaleInE0ELSO_0EEEEEENS4_6LayoutISC_NS5_IJNSA_ILi0EEESS_SS_EEEEENS5_IJNS4_10UnderscoreESV_SV_EEEEENS4_13SM90_TMA_LOADENS4_14ComposedLayoutINS4_7SwizzleILi3ELi4ELi3EEENS4_18smem_ptr_flag_bitsILi32EEENSR_INS5_IJNSA_ILi8EEESF_EEENS5_IJSF_SB_EEEEEEEvNS4_8identityESY_S18_vS19_EENS_8epilogue10collective18CollectiveEpilogueINS1B_23Sm100TmaWarpSpecializedILi3ELi2ELi16ELb1ELb0EEEJSG_NS5_IJNSR_ISE_SB_EENSR_ISF_SB_EEEEEfSH_fSH_NS1B_6fusion15FusionCallbacksIS1F_NS1J_17LinearCombinationIffffLNS_15FloatRoundStyleE2EEESG_S1I_JEEENS4_5SM1004TMEM4LOAD26SM100_TMEM_LOAD_16dp128b8xESY_S18_NS4_17SM75_U32x4_LDSM_NENS4_14SM90_TMA_STOREES18_NS4_17SM90_U32x4_STSM_NENS4_39AutoVectorizingCopyWithAssumedAlignmentILi128EEEEEEvvEEEEvNT_6ParamsE)
        .other          _ZN7cutlass13device_kernelINS_4gemm6kernel13GemmUniversalIN4cute5tupleIJiiiiEEENS1_10collective13CollectiveMmaINS1_35MainloopSm100TmaUmmaWarpSpecializedILi12ELi2ELi4ENS5_IJNS4_1CILi1EEESB_SB_EEEEENS5_IJNSA_ILi64EEESE_NSA_ILi32EEEEEEfNS5_IJlSB_lEEEfSH_NS4_8TiledMMAINS4_8MMA_AtomIJNS4_17SM100_MMA_TF32_SSINS_10tfloat32_tESL_fLi64ELi64ELNS4_4UMMA5MajorE0ELSN_0ELNSM_7ScaleInE0ELSO_0EEEEEENS4_6LayoutISC_NS5_IJNSA_ILi0EEESS_SS_EEEEENS5_IJNS4_10UnderscoreESV_SV_EEEEENS4_13SM90_TMA_LOADENS4_14ComposedLayoutINS4_7SwizzleILi3ELi4ELi3EEENS4_18smem_ptr_flag_bitsILi32EEENSR_INS5_IJNSA_ILi8EEESF_EEENS5_IJSF_SB_EEEEEEEvNS4_8identityESY_S18_vS19_EENS_8epilogue10collective18CollectiveEpilogueINS1B_23Sm100TmaWarpSpecializedILi3ELi2ELi16ELb1ELb0EEEJSG_NS5_IJNSR_ISE_SB_EENSR_ISF_SB_EEEEEfSH_fSH_NS1B_6fusion15FusionCallbacksIS1F_NS1J_17LinearCombinationIffffLNS_15FloatRoundStyleE2EEESG_S1I_JEEENS4_5SM1004TMEM4LOAD26SM100_TMEM_LOAD_16dp128b8xESY_S18_NS4_17SM75_U32x4_LDSM_NENS4_14SM90_TMA_STOREES18_NS4_17SM90_U32x4_STSM_NENS4_39AutoVectorizingCopyWithAssumedAlignmentILi128EEEEEEvvEEEEvNT_6ParamsE,@"STO_CUDA_ENTRY STV_DEFAULT"
_ZN7cutlass13device_kernelINS_4gemm6kernel13GemmUniversalIN4cute5tupleIJiiiiEEENS1_10collective13CollectiveMmaINS1_35MainloopSm100TmaUmmaWarpSpecializedILi12ELi2ELi4ENS5_IJNS4_1CILi1EEESB_SB_EEEEENS5_IJNSA_ILi64EEESE_NSA_ILi32EEEEEEfNS5_IJlSB_lEEEfSH_NS4_8TiledMMAINS4_8MMA_AtomIJNS4_17SM100_MMA_TF32_SSINS_10tfloat32_tESL_fLi64ELi64ELNS4_4UMMA5MajorE0ELSN_0ELNSM_7ScaleInE0ELSO_0EEEEEENS4_6LayoutISC_NS5_IJNSA_ILi0EEESS_SS_EEEEENS5_IJNS4_10UnderscoreESV_SV_EEEEENS4_13SM90_TMA_LOADENS4_14ComposedLayoutINS4_7SwizzleILi3ELi4ELi3EEENS4_18smem_ptr_flag_bitsILi32EEENSR_INS5_IJNSA_ILi8EEESF_EEENS5_IJSF_SB_EEEEEEEvNS4_8identityESY_S18_vS19_EENS_8epilogue10collective18CollectiveEpilogueINS1B_23Sm100TmaWarpSpecializedILi3ELi2ELi16ELb1ELb0EEEJSG_NS5_IJNSR_ISE_SB_EENSR_ISF_SB_EEEEEfSH_fSH_NS1B_6fusion15FusionCallbacksIS1F_NS1J_17LinearCombinationIffffLNS_15FloatRoundStyleE2EEESG_S1I_JEEENS4_5SM1004TMEM4LOAD26SM100_TMEM_LOAD_16dp128b8xESY_S18_NS4_17SM75_U32x4_LDSM_NENS4_14SM90_TMA_STOREES18_NS4_17SM90_U32x4_STSM_NENS4_39AutoVectorizingCopyWithAssumedAlignmentILi128EEEEEEvvEEEEvNT_6ParamsE:
[----:B------:R-:W1:Y:S01]  /*0000*/  LDC R1, c[0x0][0x37c] ;  /* 0x0000df00ff017b82 */ /* 0x000e620000000800 */
[----:B------:R-:W2:Y:S01]  /*0010*/  S2R R75, SR_TID.X ;  /* 0x00000000004b7919 */ /* 0x000ea20000002100 */
[----:B------:R-:W3:Y:S01]  /*0020*/  LDCU.64 UR4, c[0x0][0x890] ;  /* 0x00011200ff0477ac */ /* 0x000ee20008000a00 */
[----:B------:R-:W-:Y:S02]  /*0030*/  PRMT R64, RZ, 0x7610, R64 ;  /* 0x00007610ff407816 */ /* 0x000fe40000000040 */
[----:B------:R-:W-:Y:S01]  /*0040*/  ELECT P5, URZ, PT ;  /* 0x0000000000ff782f */ /* 0x000fe200038a0000 */
[----:B------:R-:W4:Y:S01]  /*0050*/  LDCU.64 UR46, c[0x0][0x358] ;  /* 0x00006b00ff2e77ac */ /* 0x000f220008000a00 */
[----:B---3--:R-:W-:-:S04]  /*0060*/  UISETP.NE.U32.AND UP0, UPT, UR4, URZ, UPT ;  /* 0x000000ff0400728c */ /* 0x008fc8000bf05070 */
[----:B------:R-:W-:Y:S01]  /*0070*/  UISETP.NE.AND.EX UP0, UPT, UR5, URZ, UPT, UP0 ;  /* 0x000000ff0500728c */ /* 0x000fe2000bf05300 */
[----:B--2---:R-:W-:-:S05]  /*0080*/  SHF.R.U32.HI R69, RZ, 0x5, R75 ;  /* 0x00000005ff457819 */ /* 0x004fca000001164b */
[----:B------:R-:W2:Y:S02]  /*0090*/  SHFL.IDX PT, R0, R69, RZ, 0x1f ;  /* 0x00001fff45007589 */ /* 0x000ea400000e0000 */
[----:B--2---:R-:W-:Y:S01]  /*00a0*/  R2UR UR8, R0 ;  /* 0x00000000000872ca */ /* 0x004fe200000e0000 */
[----:B-1--4-:R-:W-:-:S14]  /*00b0*/  BRA.U UP0, `(.L_x_0) ;  /* 0x00000001002c7547 */ /* 0x012fdc000b800000 */
[----:B------:R-:W1:Y:S02]  /*00c0*/  LDCU.64 UR6, c[0x0][0x888] ;  /* 0x00011100ff0677ac */ /* 0x000e640008000a00 */
[----:B-1----:R-:W-:-:S04]  /*00d0*/  UISETP.NE.U32.AND UP0, UPT, UR6, URZ, UPT ;  /* 0x000000ff0600728c */ /* 0x002fc8000bf05070 */
[----:B------:R-:W-:-:S09]  /*00e0*/  UISETP.NE.AND.EX UP0, UPT, UR7, URZ, UPT, UP0 ;  /* 0x000000ff0700728c */ /* 0x000fd2000bf05300 */
[----:B------:R-:W-:Y:S05]  /*00f0*/  BRA.U !UP0, `(.L_x_1) ;  /* 0x0000000108107547 */ /* 0x000fea000b800000 */
[----:B------:R-:W1:Y:S02]  /*0100*/  LDC.64 R2, c[0x0][0x888] ;  /* 0x00022200ff027b82 */ /* 0x000e640000000a00 */
[----:B-1----:R1:W5:Y:S01]  /*0110*/  LDG.E R35, desc[UR46][R2.64] ;  /* 0x0000002e02237981 */ /* 0x002362000c1e1900 */
[----:B------:R-:W-:Y:S01]  /*0120*/  HFMA2 R64, -RZ, RZ, 0, 5.9604644775390625e-08 ;  /* 0x00000001ff407431 */ /* 0x000fe200000001ff */
[----:B------:R-:W-:Y:S05]  /*0130*/  BRA `(.L_x_0) ;  /* 0x00000000000c7947 */ /* 0x000fea0003800000 */
.L_x_1:
[----:B------:R-:W1:Y:S01]  /*0140*/  LDCU UR6, c[0x0][0x880] ;  /* 0x00011000ff0677ac */ /* 0x000e620008000800 */
[----:B------:R-:W-:Y:S01]  /*0150*/  HFMA2 R64, -RZ, RZ, 0, 5.9604644775390625e-08 ;  /* 0x00000001ff407431 */ /* 0x000fe200000001ff */
[----:B-1----:R-:W-:-:S07]  /*0160*/  MOV R35, UR6 ;  /* 0x0000000600237c02 */ /* 0x002fce0008000f00 */
.L_x_0:
[----:B------:R-:W2:Y:S02]  /*0170*/  LDCU.64 UR6, c[0x0][0x8b0] ;  /* 0x00011600ff0677ac */ /* 0x000ea40008000a00 */
[----:B--2---:R-:W-:-:S04]  /*0180*/  UISETP.NE.U32.AND UP0, UPT, UR6, URZ, UPT ;  /* 0x000000ff0600728c */ /* 0x004fc8000bf05070 */
[----:B------:R-:W-:-:S09]  /*0190*/  UISETP.NE.AND.EX UP0, UPT, UR7, URZ, UPT, UP0 ;  /* 0x000000ff0700728c */ /* 0x000fd2000bf05300 */
[----:B------:R-:W-:Y:S05]  /*01a0*/  BRA.U UP0, `(.L_x_2) ;  /* 0x0000000100247547 */ /* 0x000fea000b800000 */
[----:B------:R-:W2:Y:S02]  /*01b0*/  LDCU.64 UR6, c[0x0][0x8a8] ;  /* 0x00011500ff0677ac */ /* 0x000ea40008000a00 */
[----:B--2---:R-:W-:-:S04]  /*01c0*/  UISETP.NE.U32.AND UP0, UPT, UR6, URZ, UPT ;  /* 0x000000ff0600728c */ /* 0x004fc8000bf05070 */
[----:B------:R-:W-:-:S09]  /*01d0*/  UISETP.NE.AND.EX UP0, UPT, UR7, URZ, UPT, UP0 ;  /* 0x000000ff0700728c */ /* 0x000fd2000bf05300 */
[----:B------:R-:W-:Y:S05]  /*01e0*/  BRA.U !UP0, `(.L_x_3) ;  /* 0x00000001080c7547 */ /* 0x000fea000b800000 */
[----:B-1----:R-:W1:Y:S02]  /*01f0*/  LDC.64 R2, c[0x0][0x8a8] ;  /* 0x00022a00ff027b82 */ /* 0x002e640000000a00 */
[----:B-1----:R2:W5:Y:S01]  /*0200*/  LDG.E R33, desc[UR46][R2.64] ;  /* 0x0000002e02217981 */ /* 0x002562000c1e1900 */
[----:B------:R-:W-:Y:S05]  /*0210*/  BRA `(.L_x_2) ;  /* 0x0000000000087947 */ /* 0x000fea0003800000 */
.L_x_3:
[----:B------:R-:W2:Y:S02]  /*0220*/  LDCU UR6, c[0x0][0x8a0] ;  /* 0x00011400ff0677ac */ /* 0x000ea40008000800 */
[----:B--2---:R-:W-:Y:S02]  /*0230*/  MOV R33, UR6 ;  /* 0x0000000600217c02 */ /* 0x004fe40008000f00 */
.L_x_2:
[----:B------:R-:W-:Y:S01]  /*0240*/  IMAD.U32 R0, RZ, RZ, UR8 ;  /* 0x00000008ff007e24 */ /* 0x000fe2000f8e00ff */
[----:B------:R-:W-:Y:S04]  /*0250*/  BSSY.RECONVERGENT B0, `(.L_x_4) ;  /* 0x000000c000007945 */ /* 0x000fe80003800200 */
[C---:B------:R-:W-:Y:S02]  /*0260*/  ISETP.NE.OR P1, PT, R0.reuse, 0x1, !P5 ;  /* 0x000000010000780c */ /* 0x040fe40006f25670 */
[----:B------:R-:W-:-:S11]  /*0270*/  ISETP.NE.OR P0, PT, R0, 0x3, !P5 ;  /* 0x000000030000780c */ /* 0x000fd60006f05670 */
[----:B------:R-:W-:Y:S05]  /*0280*/  @P1 BRA `(.L_x_5) ;  /* 0x0000000000201947 */ /* 0x000fea0003800000 */
[----:B------:R-:W3:Y:S02]  /*0290*/  LDCU.64 UR6, c[0x0][0x348] ;  /* 0x00006900ff0677ac */ /* 0x000ee40008000a00 */
[----:B---3--:R-:W-:Y:S02]  /*02a0*/  UIADD3 UR10, UP1, UPT, UR6, 0x80, URZ ;  /* 0x00000080060a7890 */ /* 0x008fe4000ff3e0ff */
[----:B------:R-:W-:Y:S02]  /*02b0*/  UIADD3 UR6, UP0, UPT, UR6, 0x180, URZ ;  /* 0x0000018006067890 */ /* 0x000fe4000ff1e0ff */
[----:B------:R-:W-:Y:S02]  /*02c0*/  UIADD3.X UR11, UPT, UPT, URZ, UR7, URZ, UP1, !UPT ;  /* 0x00000007ff0b7290 */ /* 0x000fe40008ffe4ff */
[----:B------:R-:W-:-:S07]  /*02d0*/  UIADD3.X UR7, UPT, UPT, URZ, UR7, URZ, UP0, !UPT ;  /* 0x00000007ff077290 */ /* 0x000fce00087fe4ff */
[----:B------:R3:W-:Y:S02]  /*02e0*/  UTMACCTL.PF [UR10] ;  /* 0x000000000a0079b9 */ /* 0x0007e40008040000 */
[----:B------:R3:W-:Y:S02]  /*02f0*/  UTMACCTL.PF [UR6] ;  /* 0x00000000060079b9 */ /* 0x0007e40008040000 */
[----:B---3--:R-:W-:Y:S01]  /*0300*/  NOP ;  /* 0x0000000000007918 */ /* 0x008fe20000000000 */
.L_x_5:
[----:B------:R-:W-:Y:S05]  /*0310*/  BSYNC.RECONVERGENT B0 ;  /* 0x0000000000007941 */ /* 0x000fea0003800200 */
.L_x_4:
[----:B------:R-:W-:Y:S04]  /*0320*/  BSSY.RECONVERGENT B0, `(.L_x_6) ;  /* 0x000000a000007945 */ /* 0x000fe80003800200 */
        /* <DEDUP_REMOVED lines=9> */
.L_x_7:
[----:B------:R-:W-:Y:S05]  /*03c0*/  BSYNC.RECONVERGENT B0 ;  /* 0x0000000000007941 */ /* 0x000fea0003800200 */
.L_x_6:
[----:B------:R-:W3:Y:S01]  /*03d0*/  LDCU.64 UR6, c[0x0][0x888] ;  /* 0x00011100ff0677ac */ /* 0x000ee20008000a00 */
[----:B------:R-:W-:Y:S02]  /*03e0*/  UISETP.EQ.U32.AND UP1, UPT, UR4, URZ, UPT ;  /* 0x000000ff0400728c */ /* 0x000fe4000bf22070 */
[----:B------:R-:W-:Y:S02]  /*03f0*/  UPLOP3.LUT UP2, UPT, UPT, UPT, UPT, 0x80, 0x8 ;  /* 0x000000000008789c */ /* 0x000fe40003f4f070 */
[----:B---3--:R-:W-:-:S04]  /*0400*/  UISETP.NE.U32.AND UP0, UPT, UR6, URZ, UPT ;  /* 0x000000ff0600728c */ /* 0x008fc8000bf05070 */
[----:B------:R-:W-:-:S04]  /*0410*/  UISETP.NE.AND.EX UP0, UPT, UR7, URZ, UPT, UP0 ;  /* 0x000000ff0700728c */ /* 0x000fc8000bf05300 */
[----:B------:R-:W-:-:S04]  /*0420*/  UISETP.EQ.OR.EX UP3, UPT, UR5, URZ, !UP0, UP1 ;  /* 0x000000ff0500728c */ /* 0x000fc8000c762710 */
[----:B------:R-:W-:-:S05]  /*0430*/  UP2UR UR53, UPR, URZ, 0x8 ;  /* 0x00000008ff357883 */ /* 0x000fca0008000000 */
[----:B------:R-:W-:Y:S07]  /*0440*/  BRA.U !UP3, `(.L_x_8) ;  /* 0x000000010b207547 */ /* 0x000fee000b800000 */
[----:B------:R-:W-:Y:S01]  /*0450*/  UISETP.NE.U32.AND UP2, UPT, UR4, URZ, UPT ;  /* 0x000000ff0400728c */ /* 0x000fe2000bf45070 */
[----:B-----5:R-:W-:Y:S01]  /*0460*/  FSETP.NEU.AND P0, PT, R35, RZ, PT ;  /* 0x000000ff2300720b */ /* 0x020fe20003f0d000 */
[----:B------:R-:W-:Y:S02]  /*0470*/  USEL UR4, URZ, 0xffffffff, UP0 ;  /* 0xffffffffff047887 */ /* 0x000fe40008000000 */
[----:B------:R-:W-:-:S10]  /*0480*/  UISETP.NE.AND.EX UP2, UPT, UR5, URZ, UPT, UP2 ;  /* 0x000000ff0500728c */ /* 0x000fd4000bf45320 */
[----:B------:R-:W-:Y:S01]  /*0490*/  VOTEU.ANY UP1, P0 ;  /* 0x0000000000ff7886 */ /* 0x000fe20000020100 */
[----:B------:R-:W-:-:S04]  /*04a0*/  @!UP2 USEL UR4, URZ, 0xffffffff, UP1 ;  /* 0xffffffffff04a887 */ /* 0x000fc80008800000 */
[----:B------:R-:W-:-:S04]  /*04b0*/  ULOP3.LUT UR4, UR4, 0x1, URZ, 0xc0, !UPT ;  /* 0x0000000104047892 */ /* 0x000fc8000f8ec0ff */
[----:B------:R-:W-:-:S11]  /*04c0*/  UISETP.NE.U32.AND UP2, UPT, UR4, 0x1, UPT ;  /* 0x000000010400788c */ /* 0x000fd6000bf45070 */
.L_x_8:
[----:B-12---:R-:W1:Y:S01]  /*04d0*/  SHFL.IDX PT, R2, R69, RZ, 0x1f ;  /* 0x00001fff45027589 */ /* 0x006e6200000e0000 */
[----:B------:R-:W-:-:S04]  /*04e0*/  UISETP.NE.AND UP1, UPT, UR8, 0x2, UPT ;  /* 0x000000020800788c */ /* 0x000fc8000bf25270 */
[----:B------:R-:W-:Y:S01]  /*04f0*/  USEL UR6, URZ, 0x1, UP1 ;  /* 0x00000001ff067887 */ /* 0x000fe20008800000 */
[----:B-1----:R-:W-:-:S13]  /*0500*/  ISETP.NE.AND P0, PT, R2, RZ, PT ;  /* 0x000000ff0200720c */ /* 0x002fda0003f05270 */
[----:B------:R-:W-:Y:S05]  /*0510*/  @P0 BRA `(.L_x_9) ;  /* 0x0000000000940947 */ /* 0x000fea0003800000 */
[----:B------:R-:W-:Y:S01]  /*0520*/  ELECT P0, URZ, PT ;  /* 0x0000000000ff782f */ /* 0x000fe20003800000 */
[----:B------:R-:W-:-:S12]  /*0530*/  BSSY.RECONVERGENT B0, `(.L_x_9) ;  /* 0x0000023000007945 */ /* 0x000fd80003800200 */
[----:B------:R-:W-:Y:S05]  /*0540*/  @!P0 BRA `(.L_x_10) ;  /* 0x0000000000848947 */ /* 0x000fea0003800000 */
[----:B------:R-:W1:Y:S01]  /*0550*/  S2UR UR5, SR_CgaCtaId ;  /* 0x00000000000579c3 */ /* 0x000e620000008800 */
[----:B------:R-:W-:Y:S01]  /*0560*/  UMOV UR7, 0x400 ;  /* 0x0000040000077882 */ /* 0x000fe20000000000 */
[----:B------:R-:W-:Y:S02]  /*0570*/  UMOV UR4, 0x1 ;  /* 0x0000000100047882 */ /* 0x000fe40000000000 */
[----:B------:R-:W-:-:S04]  /*0580*/  UIADD3 UR10, UPT, UPT, -UR4, 0x100000, URZ ;  /* 0x00100000040a7890 */ /* 0x000fc8000fffe1ff */
[----:B------:R-:W-:Y:S02]  /*0590*/  USHF.L.U32 UR11, UR10, 0xb, URZ ;  /* 0x0000000b0a0b7899 */ /* 0x000fe400080006ff */
[----:B------:R-:W-:Y:S02]  /*05a0*/  USHF.L.U32 UR10, UR10, 0x1, URZ ;  /* 0x000000010a0a7899 */ /* 0x000fe400080006ff */
[----:B-1----:R-:W-:Y:S01]  /*05b0*/  ULEA UR5, UR5, UR7, 0x18 ;  /* 0x0000000705057291 */ /* 0x002fe2000f8ec0ff */
[----:B------:R-:W1:Y:S11]  /*05c0*/  FENCE.VIEW.ASYNC.S ;  /* 0x00000000000073c6 */ /* 0x000e760000000000 */
[----:B-1----:R1:W2:Y:S01]  /*05d0*/  SYNCS.EXCH.64 URZ, [UR5], UR10 ;  /* 0x0000000a05ff75b2 */ /* 0x0022a20008000100 */
[----:B------:R1:W3:Y:S01]  /*05e0*/  SYNCS.EXCH.64 URZ, [UR5+0x60], UR10 ;  /* 0x0000600a05ff75b2 */ /* 0x0002e20008000100 */
[----:B------:R1:W4:Y:S01]  /*05f0*/  SYNCS.EXCH.64 URZ, [UR5+0x8], UR10 ;  /* 0x0000080a05ff75b2 */ /* 0x0003220008000100 */
[----:B------:R1:W1:Y:S01]  /*0600*/  SYNCS.EXCH.64 URZ, [UR5+0x68], UR10 ;  /* 0x0000680a05ff75b2 */ /* 0x0002620008000100 */
        /* <DEDUP_REMOVED lines=20> */
[----:B--2---:R-:W-:Y:S01]  /*0750*/  NOP ;  /* 0x0000000000007918 */ /* 0x004fe20000000000 */
.L_x_10:
[----:B-1----:R-:W-:Y:S05]  /*0760*/  BSYNC.RECONVERGENT B0 ;  /* 0x0000000000007941 */ /* 0x002fea0003800200 */
.L_x_9:
[----:B------:R-:W1:Y:S01]  /*0770*/  SHFL.IDX PT, R2, R69, RZ, 0x1f ;  /* 0x00001fff45027589 */ /* 0x000e6200000e0000 */
[----:B------:R-:W-:Y:S01]  /*0780*/  NOP ;  /* 0x0000000000007918 */ /* 0x000fe20000000000 */
[----:B-1----:R-:W-:-:S13]  /*0790*/  ISETP.NE.AND P0, PT, R2, 0x1, PT ;  /* 0x000000010200780c */ /* 0x002fda0003f05270 */
[----:B------:R-:W-:Y:S05]  /*07a0*/  @P0 BRA `(.L_x_11) ;  /* 0x0000000000500947 */ /* 0x000fea0003800000 */
[----:B------:R-:W1:Y:S01]  /*07b0*/  S2UR UR7, SR_CgaCtaId ;  /* 0x00000000000779c3 */ /* 0x000e620000008800 */
[----:B------:R-:W-:Y:S01]  /*07c0*/  UMOV UR9, 0x400 ;  /* 0x0000040000097882 */ /* 0x000fe20000000000 */
[----:B------:R-:W-:Y:S01]  /*07d0*/  UMOV UR5, 0x20 ;  /* 0x0000002000057882 */ /* 0x000fe20000000000 */
[----:B------:R-:W-:Y:S01]  /*07e0*/  UMOV UR4, 0x80 ;  /* 0x0000008000047882 */ /* 0x000fe20000000000 */
[----:B------:R-:W-:-:S04]  /*07f0*/  UIADD3 UR10, UPT, UPT, -UR5, 0x100000, URZ ;  /* 0x00100000050a7890 */ /* 0x000fc8000fffe1ff */
[----:B------:R-:W-:Y:S02]  /*0800*/  USHF.L.U32 UR11, UR10, 0xb, URZ ;  /* 0x0000000b0a0b7899 */ /* 0x000fe400080006ff */
[----:B------:R-:W-:Y:S02]  /*0810*/  USHF.L.U32 UR10, UR10, 0x1, URZ ;  /* 0x000000010a0a7899 */ /* 0x000fe400080006ff */
[----:B------:R-:W-:-:S04]  /*0820*/  UIADD3 UR4, UPT, UPT, -UR4, 0x100000, URZ ;  /* 0x0010000004047890 */ /* 0x000fc8000fffe1ff */
[----:B------:R-:W-:Y:S02]  /*0830*/  USHF.L.U32 UR5, UR4, 0xb, URZ ;  /* 0x0000000b04057899 */ /* 0x000fe400080006ff */
[----:B------:R-:W-:Y:S01]  /*0840*/  USHF.L.U32 UR4, UR4, 0x1, URZ ;  /* 0x0000000104047899 */ /* 0x000fe200080006ff */
[----:B------:R-:W-:Y:S01]  /*0850*/  ELECT P0, URZ, PT ;  /* 0x0000000000ff782f */ /* 0x000fe20003800000 */
[----:B-1----:R-:W-:Y:S01]  /*0860*/  ULEA UR7, UR7, UR9, 0x18 ;  /* 0x0000000907077291 */ /* 0x002fe2000f8ec0ff */
[----:B------:R-:W1:Y:S11]  /*0870*/  FENCE.VIEW.ASYNC.S ;  /* 0x00000000000073c6 */ /* 0x000e760000000000 */
[----:B-1----:R1:W2:Y:S01]  /*0880*/  SYNCS.EXCH.64 URZ, [UR7+0xc0], UR10 ;  /* 0x0000c00a07ff75b2 */ /* 0x0022a20008000100 */
[----:B------:R1:W1:Y:S01]  /*0890*/  SYNCS.EXCH.64 URZ, [UR7+0xd8], UR4 ;  /* 0x0000d80407ff75b2 */ /* 0x0002620008000100 */
[----:B------:R1:W1:Y:S01]  /*08a0*/  SYNCS.EXCH.64 URZ, [UR7+0xc8], UR10 ;  /* 0x0000c80a07ff75b2 */ /* 0x0002620008000100 */
[----:B------:R1:W1:Y:S01]  /*08b0*/  SYNCS.EXCH.64 URZ, [UR7+0xe0], UR4 ;  /* 0x0000e00407ff75b2 */ /* 0x0002620008000100 */
[----:B------:R1:W1:Y:S01]  /*08c0*/  SYNCS.EXCH.64 URZ, [UR7+0xd0], UR10 ;  /* 0x0000d00a07ff75b2 */ /* 0x0002620008000100 */
[----:B------:R1:W1:Y:S01]  /*08d0*/  SYNCS.EXCH.64 URZ, [UR7+0xe8], UR4 ;  /* 0x0000e80407ff75b2 */ /* 0x0002620008000100 */
[----:B------:R-:W-:Y:S01]  /*08e0*/  NOP ;  /* 0x0000000000007918 */ /* 0x000fe20000000000 */
.L_x_11:
[----:B------:R-:W3:Y:S01]  /*08f0*/  SHFL.IDX PT, R2, R69, RZ, 0x1f ;  /* 0x00001fff45027589 */ /* 0x000ee200000e0000 */
[----:B------:R-:W-:Y:S01]  /*0900*/  NOP ;  /* 0x0000000000007918 */ /* 0x000fe20000000000 */
[----:B---3--:R-:W-:-:S13]  /*0910*/  ISETP.NE.AND P0, PT, R2, 0x3, PT ;  /* 0x000000030200780c */ /* 0x008fda0003f05270 */
[----:B------:R-:W-:Y:S05]  /*0920*/  @P0 BRA `(.L_x_12) ;  /* 0x0000000000300947 */ /* 0x000fea0003800000 */
[----:B-1----:R-:W1:Y:S01]  /*0930*/  S2UR UR5, SR_CgaCtaId ;  /* 0x00000000000579c3 */ /* 0x002e620000008800 */
[----:B------:R-:W-:Y:S01]  /*0940*/  UMOV UR7, 0x400 ;  /* 0x0000040000077882 */ /* 0x000fe20000000000 */
[----:B------:R-:W-:Y:S01]  /*0950*/  UMOV UR4, 0x20 ;  /* 0x0000002000047882 */ /* 0x000fe20000000000 */
[----:B------:R-:W-:Y:S01]  /*0960*/  ELECT P0, URZ, PT ;  /* 0x0000000000ff782f */ /* 0x000fe20003800000 */
[----:B------:R-:W-:-:S04]  /*0970*/  UIADD3 UR10, UPT, UPT, -UR4, 0x100000, URZ ;  /* 0x00100000040a7890 */ /* 0x000fc8000fffe1ff */
[----:B------:R-:W-:Y:S02]  /*0980*/  USHF.L.U32 UR11, UR10, 0xb, URZ ;  /* 0x0000000b0a0b7899 */ /* 0x000fe400080006ff */
[----:B------:R-:W-:Y:S02]  /*0990*/  USHF.L.U32 UR10, UR10, 0x1, URZ ;  /* 0x000000010a0a7899 */ /* 0x000fe400080006ff */
[----:B-1----:R-:W-:Y:S01]  /*09a0*/  ULEA UR5, UR5, UR7, 0x18 ;  /* 0x0000000705057291 */ /* 0x002fe2000f8ec0ff */
[----:B------:R-:W1:Y:S11]  /*09b0*/  FENCE.VIEW.ASYNC.S ;  /* 0x00000000000073c6 */ /* 0x000e760000000000 */
[----:B-1----:R3:W1:Y:S01]  /*09c0*/  SYNCS.EXCH.64 URZ, [UR5+0xf0], UR10 ;  /* 0x0000f00a05ff75b2 */ /* 0x0026620008000100 */
[----:B------:R3:W1:Y:S02]  /*09d0*/  SYNCS.EXCH.64 URZ, [UR5+0xf8], UR10 ;  /* 0x0000f80a05ff75b2 */ /* 0x0006640008000100 */
[----:B---3--:R-:W-:Y:S01]  /*09e0*/  NOP ;  /* 0x0000000000007918 */ /* 0x008fe20000000000 */
.L_x_12:
[----:B------:R-:W3:Y:S01]  /*09f0*/  SHFL.IDX PT, R2, R69, RZ, 0x1f ;  /* 0x00001fff45027589 */ /* 0x000ee200000e0000 */
[----:B------:R-:W-:Y:S01]  /*0a00*/  NOP ;  /* 0x0000000000007918 */ /* 0x000fe20000000000 */
[----:B---3--:R-:W-:-:S13]  /*0a10*/  ISETP.NE.AND P0, PT, R2, 0x4, PT ;  /* 0x000000040200780c */ /* 0x008fda0003f05270 */
[----:B------:R-:W-:Y:S05]  /*0a20*/  @P0 BRA `(.L_x_13) ;  /* 0x00000000004c0947 */ /* 0x000fea0003800000 */
[----:B-1----:R-:W1:Y:S01]  /*0a30*/  S2UR UR5, SR_CgaCtaId ;  /* 0x00000000000579c3 */ /* 0x002e620000008800 */
[----:B------:R-:W-:Y:S01]  /*0a40*/  UMOV UR9, 0x100 ;  /* 0x0000010000097882 */ /* 0x000fe20000000000 */
[----:B------:R-:W-:Y:S01]  /*0a50*/  UMOV UR7, 0x400 ;  /* 0x0000040000077882 */ /* 0x000fe20000000000 */
[----:B------:R-:W-:Y:S01]  /*0a60*/  USEL UR9, UR9, 0xe0, UP2 ;  /* 0x000000e009097887 */ /* 0x000fe20009000000 */
[----:B------:R-:W-:Y:S01]  /*0a70*/  UMOV UR4, 0x1 ;  /* 0x0000000100047882 */ /* 0x000fe20000000000 */
[----:B------:R-:W-:Y:S01]  /*0a80*/  ELECT P0, URZ, PT ;  /* 0x0000000000ff782f */ /* 0x000fe20003800000 */
[----:B------:R-:W-:-:S04]  /*0a90*/  UIADD3 UR10, UPT, UPT, -UR4, 0x100000, URZ ;  /* 0x00100000040a7890 */ /* 0x000fc8000fffe1ff */
[----:B------:R-:W-:Y:S02]  /*0aa0*/  USHF.L.U32 UR11, UR10, 0xb, URZ ;  /* 0x0000000b0a0b7899 */ /* 0x000fe400080006ff */
[----:B------:R-:W-:Y:S02]  /*0ab0*/  USHF.L.U32 UR10, UR10, 0x1, URZ ;  /* 0x000000010a0a7899 */ /* 0x000fe400080006ff */
[----:B------:R-:W-:-:S04]  /*0ac0*/  UIADD3 UR12, UPT, UPT, -UR9, 0x100000, URZ ;  /* 0x00100000090c7890 */ /* 0x000fc8000fffe1ff */
[----:B------:R-:W-:Y:S02]  /*0ad0*/  USHF.L.U32 UR13, UR12, 0xb, URZ ;  /* 0x0000000b0c0d7899 */ /* 0x000fe400080006ff */
[----:B------:R-:W-:Y:S02]  /*0ae0*/  USHF.L.U32 UR12, UR12, 0x1, URZ ;  /* 0x000000010c0c7899 */ /* 0x000fe400080006ff */
[----:B-1----:R-:W-:Y:S01]  /*0af0*/  ULEA UR5, UR5, UR7, 0x18 ;  /* 0x0000000705057291 */ /* 0x002fe2000f8ec0ff */
[----:B------:R-:W1:Y:S11]  /*0b00*/  FENCE.VIEW.ASYNC.S ;  /* 0x00000000000073c6 */ /* 0x000e760000000000 */
[----:B-1----:R3:W1:Y:S01]  /*0b10*/  SYNCS.EXCH.64 URZ, [UR5+0x100], UR10 ;  /* 0x0001000a05ff75b2 */ /* 0x0026620008000100 */
[----:B------:R3:W1:Y:S01]  /*0b20*/  SYNCS.EXCH.64 URZ, [UR5+0x110], UR12 ;  /* 0x0001100c05ff75b2 */ /* 0x0006620008000100 */
[----:B------:R3:W1:Y:S01]  /*0b30*/  SYNCS.EXCH.64 URZ, [UR5+0x108], UR10 ;  /* 0x0001080a05ff75b2 */ /* 0x0006620008000100 */
[----:B------:R3:W1:Y:S02]  /*0b40*/  SYNCS.EXCH.64 URZ, [UR5+0x118], UR12 ;  /* 0x0001180c05ff75b2 */ /* 0x0006640008000100 */
[----:B---3--:R-:W-:Y:S01]  /*0b50*/  NOP ;  /* 0x0000000000007918 */ /* 0x008fe20000000000 */
.L_x_13:
[----:B------:R-:W3:Y:S01]  /*0b60*/  SHFL.IDX PT, R2, R69, RZ, 0x1f ;  /* 0x00001fff45027589 */ /* 0x000ee200000e0000 */
[----:B------:R-:W-:Y:S01]  /*0b70*/  NOP ;  /* 0x0000000000007918 */ /* 0x000fe20000000000 */
[----:B---3--:R-:W-:-:S13]  /*0b80*/  ISETP.NE.AND P0, PT, R2, 0x5, PT ;  /* 0x000000050200780c */ /* 0x008fda0003f05270 */
[----:B------:R-:W-:Y:S05]  /*0b90*/  @P0 BRA `(.L_x_14) ;  /* 0x0000000000580947 */ /* 0x000fea0003800000 */
[----:B-1----:R-:W1:Y:S01]  /*0ba0*/  S2UR UR7, SR_CgaCtaId ;  /* 0x00000000000779c3 */ /* 0x002e620000008800 */
        /* <DEDUP_REMOVED lines=12> */
[----:B-1----:R3:W1:Y:S01]  /*0c70*/  SYNCS.EXCH.64 URZ, [UR7+0x120], UR10 ;  /* 0x0001200a07ff75b2 */ /* 0x0026620008000100 */
[----:B------:R3:W1:Y:S01]  /*0c80*/  SYNCS.EXCH.64 URZ, [UR7+0x140], UR4 ;  /* 0x0001400407ff75b2 */ /* 0x0006620008000100 */
[----:B------:R3:W1:Y:S01]  /*0c90*/  SYNCS.EXCH.64 URZ, [UR7+0x128], UR10 ;  /* 0x0001280a07ff75b2 */ /* 0x0006620008000100 */
[----:B------:R3:W1:Y:S01]  /*0ca0*/  SYNCS.EXCH.64 URZ, [UR7+0x148], UR4 ;  /* 0x0001480407ff75b2 */ /* 0x0006620008000100 */
[----:B------:R3:W1:Y:S01]  /*0cb0*/  SYNCS.EXCH.64 URZ, [UR7+0x130], UR10 ;  /* 0x0001300a07ff75b2 */ /* 0x0006620008000100 */
[----:B------:R3:W1:Y:S01]  /*0cc0*/  SYNCS.EXCH.64 URZ, [UR7+0x150], UR4 ;  /* 0x0001500407ff75b2 */ /* 0x0006620008000100 */
[----:B------:R3:W1:Y:S01]  /*0cd0*/  SYNCS.EXCH.64 URZ, [UR7+0x138], UR10 ;  /* 0x0001380a07ff75b2 */ /* 0x0006620008000100 */
[----:B------:R3:W1:Y:S02]  /*0ce0*/  SYNCS.EXCH.64 URZ, [UR7+0x158], UR4 ;  /* 0x0001580407ff75b2 */ /* 0x0006640008000100 */
[----:B---3--:R-:W-:Y:S01]  /*0cf0*/  NOP ;  /* 0x0000000000007918 */ /* 0x008fe20000000000 */
.L_x_14:
        /* <DEDUP_REMOVED lines=18> */
.L_x_15:
[----:B-1----:R-:W1:Y:S01]  /*0e20*/  S2UR UR5, SR_CTAID.X ;  /* 0x00000000000579c3 */ /* 0x002e620000002500 */
[----:B------:R-:W-:-:S05]  /*0e30*/  CS2R.32 R63, SR_CgaSize ;  /* 0x00000000003f7805 */ /* 0x000fca0000008a00 */
[----:B------:R-:W-:-:S05]  /*0e40*/  IMAD R63, R63, -0xa0, RZ ;  /* 0xffffff603f3f7824 */ /* 0x000fca00078e02ff */
[----:B------:R-:W-:-:S14]  /*0e50*/  R2UR UR9, R63 ;  /* 0x000000003f0972ca */ /* 0x000fdc00000e0000 */
[----:B------:R-:W3:Y:S01]  /*0e60*/  LDCU UR9, c[0x0][UR9+0x2b0] ;  /* 0x00005600090977ac */ /* 0x000ee20008000800 */
[----:B------:R-:W-:Y:S01]  /*0e70*/  NOP ;  /* 0x0000000000007918 */ /* 0x000fe20000000000 */
[----:B------:R-:W-:-:S05]  /*0e80*/  CS2R.32 R63, SR_CgaSize ;  /* 0x00000000003f7805 */ /* 0x000fca0000008a00 */
[----:B------:R-:W-:-:S05]  /*0e90*/  IMAD R63, R63, -0xa0, RZ ;  /* 0xffffff603f3f7824 */ /* 0x000fca00078e02ff */
[----:B------:R-:W-:-:S14]  /*0ea0*/  R2UR UR7, R63 ;  /* 0x000000003f0772ca */ /* 0x000fdc00000e0000 */
[----:B------:R-:W2:Y:S01]  /*0eb0*/  LDCU UR7, c[0x0][UR7+0x2b4] ;  /* 0x00005680070777ac */ /* 0x000ea20008000800 */
[----:B------:R-:W4:Y:S08]  /*0ec0*/  S2UR UR4, SR_CTAID.Y ;  /* 0x00000000000479c3 */ /* 0x000f300000002600 */
[----:B------:R-:W2:Y:S01]  /*0ed0*/  LDC R10, c[0x0][0xb24] ;  /* 0x0002c900ff0a7b82 */ /* 0x000ea20000000800 */
[----:B-1----:R-:W-:-:S02]  /*0ee0*/  I2FP.F32.U32 R63, UR5 ;  /* 0x00000005003f7c45 */ /* 0x002fc40008201000 */
[----:B------:R-:W-:-:S05]  /*0ef0*/  CS2R.32 R3, SR_CgaSize ;  /* 0x0000000000037805 */ /* 0x000fca0000008a00 */
[----:B------:R-:W-:-:S06]  /*0f00*/  IMAD R3, R3, -0xa0, RZ ;  /* 0xffffff6003037824 */ /* 0x000fcc00078e02ff */
[----:B------:R-:W1:Y:S01]  /*0f10*/  LDC R3, c[0x0][R3+0x2a0] ;  /* 0x0000a80003037b82 */ /* 0x000e620000000800 */
[----:B------:R-:W-:Y:S01]  /*0f20*/  MOV R15, UR5 ;  /* 0x00000005000f7c02 */ /* 0x000fe20008000f00 */
[----:B---3--:R-:W-:Y:S01]  /*0f30*/  FMUL R63, R63, UR9 ;  /* 0x000000093f3f7c20 */ /* 0x008fe20008400000 */
[----:B----4-:R-:W-:Y:S02]  /*0f40*/  I2FP.F32.U32 R62, UR4 ;  /* 0x00000004003e7c45 */ /* 0x010fe40008201000 */
[----:B------:R-:W-:-:S05]  /*0f50*/  CS2R.32 R2, SR_CgaSize ;  /* 0x0000000000027805 */ /* 0x000fca0000008a00 */
[----:B------:R-:W-:-:S06]  /*0f60*/  IMAD R2, R2, -0xa0, RZ ;  /* 0xffffff6002027824 */ /* 0x000fcc00078e02ff */
[----:B------:R-:W3:Y:S01]  /*0f70*/  LDC R2, c[0x0][R2+0x2a4] ;  /* 0x0000a90002027b82 */ /* 0x000ee20000000800 */
[----:B------:R-:W-:Y:S01]  /*0f80*/  MOV R14, UR4 ;  /* 0x00000004000e7c02 */ /* 0x000fe20008000f00 */
[----:B------:R-:W4:Y:S01]  /*0f90*/  F2I.U32.TRUNC.NTZ R63, R63 ;  /* 0x0000003f003f7305 */ /* 0x000f22000020f000 */
[----:B--2---:R-:W-:-:S05]  /*0fa0*/  FMUL R62, R62, UR7 ;  /* 0x000000073e3e7c20 */ /* 0x004fca0008400000 */
[----:B------:R-:W-:Y:S01]  /*0fb0*/  BAR.SYNC.DEFER_BLOCKING 0x0 ;  /* 0x0000000000007b1d */ /* 0x000fe20000010000 */
[----:B------:R-:W-:-:S05]  /*0fc0*/  ISETP.GE.AND P0, PT, R10, 0x1, PT ;  /* 0x000000010a00780c */ /* 0x000fca0003f06270 */
[----:B------:R-:W2:Y:S02]  /*0fd0*/  F2I.U32.TRUNC.NTZ R62, R62 ;  /* 0x0000003e003e7305 */ /* 0x000ea4000020f000 */
[----:B------:R-:W3:Y:S01]  /*0fe0*/  S2UR UR36, SR_CTAID.Z ;  /* 0x00000000002479c3 */ /* 0x000ee20000002700 */
[----:B----4-:R-:W-:-:S05]  /*0ff0*/  IADD3 R63, PT, PT, -R63, RZ, RZ ;  /* 0x000000ff3f3f7210 */ /* 0x010fca0007ffe1ff */
[----:B-1----:R-:W-:Y:S01]  /*1000*/  IMAD R63, R3, R63, UR5 ;  /* 0x00000005033f7e24 */ /* 0x002fe2000f8e023f */
[----:B--2---:R-:W-:-:S05]  /*1010*/  IADD3 R62, PT, PT, -R62, RZ, RZ ;  /* 0x000000ff3e3e7210 */ /* 0x004fca0007ffe1ff */
[----:B---3--:R-:W-:Y:S01]  /*1020*/  IMAD R62, R2, R62, UR4 ;  /* 0x00000004023e7e24 */ /* 0x008fe2000f8e023e */
[----:B------:R-:W-:Y:S06]  /*1030*/  @!P0 BRA `(.L_x_16) ;  /* 0x0000000000b88947 */ /* 0x000fec0003800000 */
[----:B------:R-:W1:Y:S01]  /*1040*/  LDC.64 R4, c[0x0][0xb18] ;  /* 0x0002c600ff047b82 */ /* 0x000e620000000a00 */
[----:B------:R-:W-:-:S07]  /*1050*/  ISETP.NE.AND P0, PT, R10, 0x1, PT ;  /* 0x000000010a00780c */ /* 0x000fce0003f05270 */
[----:B------:R-:W2:Y:S08]  /*1060*/  LDC R9, c[0x0][0xb0c] ;  /* 0x0002c300ff097b82 */ /* 0x000eb00000000800 */
[----:B------:R-:W3:Y:S08]  /*1070*/  LDC R12, c[0x0][0x370] ;  /* 0x0000dc00ff0c7b82 */ /* 0x000ef00000000800 */
[----:B------:R-:W4:Y:S01]  /*1080*/  LDC R11, c[0x0][0x374] ;  /* 0x0000dd00ff0b7b82 */ /* 0x000f220000000800 */
[----:B-1----:R-:W-:-:S07]  /*1090*/  ISETP.NE.AND P1, PT, R4, 0x1, PT ;  /* 0x000000010400780c */ /* 0x002fce0003f25270 */
[----:B------:R-:W3:Y:S01]  /*10a0*/  LDC.64 R6, c[0x0][0xb10] ;  /* 0x0002c400ff067b82 */ /* 0x000ee20000000a00 */
[----:B--2---:R-:W-:-:S07]  /*10b0*/  ISETP.NE.AND P2, PT, R9, 0x1, PT ;  /* 0x000000010900780c */ /* 0x004fce0003f45270 */
[----:B------:R-:W1:Y:S08]  /*10c0*/  LDC R8, c[0x0][0xb20] ;  /* 0x0002c800ff087b82 */ /* 0x000e700000000800 */
[----:B------:R-:W2:Y:S01]  /*10d0*/  LDC.64 R2, c[0x0][0xb28] ;  /* 0x0002ca00ff027b82 */ /* 0x000ea20000000a00 */
[----:B----4-:R-:W-:-:S04]  /*10e0*/  IMAD.HI.U32 R13, R11, R5, RZ ;  /* 0x000000050b0d7227 */ /* 0x010fc800078e00ff */
[----:B------:R-:W-:-:S04]  /*10f0*/  IMAD.HI.U32 R5, R14, R5, RZ ;  /* 0x000000050e057227 */ /* 0x000fc800078e00ff */
[----:B---3--:R-:W-:-:S05]  /*1100*/  IMAD.HI.U32 R16, R12, R6, RZ ;  /* 0x000000060c107227 */ /* 0x008fca00078e00ff */
[-C--:B------:R-:W-:Y:S01]  /*1110*/  @P2 SHF.R.U32.HI R12, RZ, R7.reuse, R16 ;  /* 0x00000007ff0c2219 */ /* 0x080fe20000011610 */
[----:B------:R-:W-:Y:S01]  /*1120*/  IMAD.HI.U32 R16, R15, R6, RZ ;  /* 0x000000060f107227 */ /* 0x000fe200078e00ff */
[-C--:B-1----:R-:W-:Y:S02]  /*1130*/  @P1 SHF.R.U32.HI R11, RZ, R8.reuse, R13 ;  /* 0x00000008ff0b1219 */ /* 0x082fe4000001160d */
[----:B------:R-:W-:Y:S02]  /*1140*/  SHF.R.U32.HI R5, RZ, R8, R5 ;  /* 0x00000008ff057219 */ /* 0x000fe40000011605 */
[----:B------:R-:W-:Y:S02]  /*1150*/  SHF.R.U32.HI R16, RZ, R7, R16 ;  /* 0x00000007ff107219 */ /* 0x000fe40000011610 */
[----:B------:R-:W-:Y:S01]  /*1160*/  SEL R5, R14, R5, !P1 ;  /* 0x000000050e057207 */ /* 0x000fe20004800000 */
[----:B--2---:R-:W-:Y:S01]  /*1170*/  IMAD.HI.U32 R13, R11, R2, RZ ;  /* 0x000000020b0d7227 */ /* 0x004fe200078e00ff */
[----:B------:R-:W-:-:S03]  /*1180*/  SEL R16, R15, R16, !P2 ;  /* 0x000000100f107207 */ /* 0x000fc60005000000 */
[----:B------:R-:W-:Y:S01]  /*1190*/  IMAD.HI.U32 R6, R12, R2, RZ ;  /* 0x000000020c067227 */ /* 0x000fe200078e00ff */
[----:B------:R-:W-:-:S04]  /*11a0*/  @P0 SHF.R.U32.HI R11, RZ, R3, R13 ;  /* 0x00000003ff0b0219 */ /* 0x000fc8000001160d */
[----:B------:R-:W-:Y:S01]  /*11b0*/  @P0 SHF.R.U32.HI R12, RZ, R3, R6 ;  /* 0x00000003ff0c0219 */ /* 0x000fe20000011606 */
[----:B------:R-:W-:-:S04]  /*11c0*/  IMAD R11, R11, R10, RZ ;  /* 0x0000000a0b0b7224 */ /* 0x000fc800078e02ff */
[----:B------:R-:W-:Y:S01]  /*11d0*/  IMAD R6, R12, R10, RZ ;  /* 0x0000000a0c067224 */ /* 0x000fe200078e02ff */
[----:B------:R-:W-:-:S04]  /*11e0*/  ISETP.GE.AND P1, PT, R5, R11, PT ;  /* 0x0000000b0500720c */ /* 0x000fc80003f26270 */
[----:B------:R-:W-:Y:S01]  /*11f0*/  ISETP.GE.OR P1, PT, R16, R6, P1 ;  /* 0x000000061000720c */ /* 0x000fe20000f26670 */
[----:B------:R-:W-:-:S05]  /*1200*/  IMAD.HI.U32 R6, R5, R2, RZ ;  /* 0x0000000205067227 */ /* 0x000fca00078e00ff */
[----:B------:R-:W-:-:S04]  /*1210*/  SHF.R.U32.HI R6, RZ, R3, R6 ;  /* 0x00000003ff067219 */ /* 0x000fc80000011606 */
[----:B------:R-:W-:-:S03]  /*1220*/  SEL R6, R5, R6, !P0 ;  /* 0x0000000605067207 */ /* 0x000fc60004000000 */
[----:B------:R-:W-:Y:S01]  /*1230*/  @!P1 IMAD.HI.U32 R7, R16, R2, RZ ;  /* 0x0000000210079227 */ /* 0x000fe200078e00ff */
[----:B------:R-:W-:-:S04]  /*1240*/  IADD3 R2, PT, PT, -R6, RZ, RZ ;  /* 0x000000ff06027210 */ /* 0x000fc80007ffe1ff */
[----:B------:R-:W-:Y:S01]  /*1250*/  @!P1 SHF.R.U32.HI R3, RZ, R3, R7 ;  /* 0x00000003ff039219 */ /* 0x000fe20000011607 */
[----:B------:R-:W-:Y:S01]  /*1260*/  IMAD R2, R10, R2, R5 ;  /* 0x000000020a027224 */ /* 0x000fe200078e0205 */
[----:B------:R-:W-:Y:S02]  /*1270*/  IADD3 R7, PT, PT, -R5, RZ, RZ ;  /* 0x000000ff05077210 */ /* 0x000fe40007ffe1ff */
[----:B------:R-:W-:-:S03]  /*1280*/  @!P1 SEL R3, R16, R3, !P0 ;  /* 0x0000000310039207 */ /* 0x000fc60004000000 */
[----:B------:R-:W-:Y:S02]  /*1290*/  IMAD R7, R4, R7, R14 ;  /* 0x0000000704077224 */ /* 0x000fe400078e020e */
[--C-:B------:R-:W-:Y:S02]  /*12a0*/  @!P1 IMAD.IADD R6, R6, 0x1, -R3.reuse ;  /* 0x0000000106069824 */ /* 0x100fe400078e0a03 */
[----:B------:R-:W-:Y:S01]  /*12b0*/  @!P1 IMAD R3, R2, R12, R3 ;  /* 0x0000000c02039224 */ /* 0x000fe200078e0203 */
[----:B------:R-:W-:Y:S01]  /*12c0*/  IADD3 R2, PT, PT, -R16, RZ, RZ ;  /* 0x000000ff10027210 */ /* 0x000fe20007ffe1ff */
[----:B------:R-:W-:Y:S02]  /*12d0*/  @!P1 IMAD R5, R6, R10, R16 ;  /* 0x0000000a06059224 */ /* 0x000fe400078e0210 */
[----:B------:R-:W-:Y:S02]  /*12e0*/  @!P1 IMAD.MOV.U32 R16, RZ, RZ, R3 ;  /* 0x000000ffff109224 */ /* 0x000fe400078e0003 */
[----:B------:R-:W-:-:S02]  /*12f0*/  IMAD R2, R9, R2, R15 ;  /* 0x0000000209027224 */ /* 0x000fc400078e020f */
[----:B------:R-:W-:Y:S02]  /*1300*/  IMAD R14, R5, R4, R7 ;  /* 0x00000004050e7224 */ /* 0x000fe400078e0207 */
[----:B------:R-:W-:Y:S02]  /*1310*/  IMAD R15, R16, R9, R2 ;  /* 0x00000009100f7224 */ /* 0x000fe400078e0202 */
.L_x_16:
[----:B------:R-:W1:Y:S01]  /*1320*/  LDCU UR4, c[0x0][0xb30] ;  /* 0x00016600ff0477ac */ /* 0x000e620008000800 */
[----:B------:R-:W2:Y:S08]  /*1330*/  S2UR UR37, SR_CgaCtaId ;  /* 0x00000000002579c3 */ /* 0x000eb00000008800 */
[----:B------:R-:W3:Y:S01]  /*1340*/  LDC R26, c[0x0][0xb24] ;  /* 0x0002c900ff1a7b82 */ /* 0x000ee20000000800 */
[----:B-1----:R-:W-:-:S09]  /*1350*/  UISETP.NE.AND UP1, UPT, UR4, 0x1, UPT ;  /* 0x000000010400788c */ /* 0x002fd2000bf25270 */
[----:B--2---:R-:W-:Y:S05]  /*1360*/  BRA.U UP1, `(.L_x_17) ;  /* 0x0000000101407547 */ /* 0x004fea000b800000 */
[----:B------:R-:W1:Y:S08]  /*1370*/  LDC.64 R4, c[0x0][0xb10] ;  /* 0x0002c400ff047b82 */ /* 0x000e700000000a00 */
[----:B------:R-:W2:Y:S08]  /*1380*/  LDC.64 R2, c[0x0][0xb18] ;  /* 0x0002c600ff027b82 */ /* 0x000eb00000000a00 */
[----:B------:R-:W4:Y:S08]  /*1390*/  LDC R6, c[0x0][0xb20] ;  /* 0x0002c800ff067b82 */ /* 0x000f300000000800 */
[----:B------:R-:W3:Y:S01]  /*13a0*/  LDC R7, c[0x0][0xb0c] ;  /* 0x0002c300ff077b82 */ /* 0x000ee20000000800 */
[----:B-1----:R-:W-:-:S05]  /*13b0*/  IMAD.HI.U32 R4, R15, R4, RZ ;  /* 0x000000040f047227 */ /* 0x002fca00078e00ff */
[----:B------:R-:W-:Y:S01]  /*13c0*/  SHF.R.U32.HI R4, RZ, R5, R4 ;  /* 0x00000005ff047219 */ /* 0x000fe20000011604 */
[----:B--2---:R-:W-:Y:S01]  /*13d0*/  IMAD.HI.U32 R3, R14, R3, RZ ;  /* 0x000000030e037227 */ /* 0x004fe200078e00ff */
[----:B------:R-:W-:-:S04]  /*13e0*/  ISETP.NE.AND P0, PT, R2, 0x1, PT ;  /* 0x000000010200780c */ /* 0x000fc80003f05270 */
[----:B----4-:R-:W-:-:S04]  /*13f0*/  SHF.R.U32.HI R3, RZ, R6, R3 ;  /* 0x00000006ff037219 */ /* 0x010fc80000011603 */
[----:B------:R-:W-:Y:S02]  /*1400*/  SEL R3, R14, R3, !P0 ;  /* 0x000000030e037207 */ /* 0x000fe40004000000 */
[----:B---3--:R-:W-:-:S04]  /*1410*/  ISETP.NE.AND P1, PT, R7, 0x1, PT ;  /* 0x000000010700780c */ /* 0x008fc80003f25270 */
[----:B------:R-:W-:-:S05]  /*1420*/  SEL R4, R15, R4, !P1 ;  /* 0x000000040f047207 */ /* 0x000fca0004800000 */
[----:B------:R-:W-:Y:S02]  /*1430*/  IMAD.IADD R5, R3, 0x1, -R4 ;  /* 0x0000000103057824 */ /* 0x000fe400078e0a04 */
[----:B------:R-:W-:Y:S02]  /*1440*/  IMAD.IADD R3, R4, 0x1, -R3 ;  /* 0x0000000104037824 */ /* 0x000fe400078e0a03 */
[----:B------:R-:W-:Y:S02]  /*1450*/  IMAD R15, R5, R7, R15 ;  /* 0x00000007050f7224 */ /* 0x000fe400078e020f */
[----:B------:R-:W-:-:S07]  /*1460*/  IMAD R14, R3, R2, R14 ;  /* 0x00000002030e7224 */ /* 0x000fce00078e020e */
.L_x_17:
[----:B------:R-:W-:Y:S01]  /*1470*/  BAR.SYNC.DEFER_BLOCKING 0x0 ;  /* 0x0000000000007b1d */ /* 0x000fe20000010000 */
[----:B------:R-:W-:Y:S01]  /*1480*/  UISETP.NE.AND UP1, UPT, UR8, 0x2, UPT ;  /* 0x000000020800788c */ /* 0x000fe2000bf25270 */
[----:B------:R-:W-:Y:S02]  /*1490*/  ISETP.NE.OR P5, PT, R0, 0x2, !P5 ;  /* 0x000000020000780c */ /* 0x000fe40006fa5670 */
[----:B------:R-:W-:-:S06]  /*14a0*/  LOP3.LUT R2, R75, 0x1f, RZ, 0xc0, !PT ;  /* 0x0000001f4b027812 */ /* 0x000fcc00078ec0ff */
[----:B------:R-:W-:Y:S05]  /*14b0*/  BRA.U UP1, `(.L_x_18) ;  /* 0x0000001501747547 */ /* 0x000fea000b800000 */
[----:B------:R-:W1:Y:S01]  /*14c0*/  LDCU UR13, c[0x0][0x38c] ;  /* 0x00007180ff0d77ac */ /* 0x000e620008000800 */
[----:B------:R-:W2:Y:S01]  /*14d0*/  LDC R8, c[0x0][0x370] ;  /* 0x0000dc00ff087b82 */ /* 0x000ea20000000800 */
[----:B------:R-:W-:Y:S01]  /*14e0*/  PLOP3.LUT P1, PT, PT, PT, UP2, 0x80, 0x8 ;  /* 0x000000000008781c */ /* 0x000fe20003f2f028 */
[----:B------:R-:W-:Y:S01]  /*14f0*/  IMAD.MOV.U32 R17, RZ, RZ, 0x1 ;  /* 0x00000001ff117424 */ /* 0x000fe200078e00ff */
[----:B------:R-:W-:Y:S01]  /*1500*/  ISETP.EQ.OR P4, PT, R2, RZ, P5 ;  /* 0x000000ff0200720c */ /* 0x000fe20002f82670 */
[----:B------:R-:W-:Y:S01]  /*1510*/  IMAD.MOV.U32 R16, RZ, RZ, RZ ;  /* 0x000000ffff107224 */ /* 0x000fe200078e00ff */
[----:B------:R-:W-:Y:S02]  /*1520*/  PLOP3.LUT P1, PT, P1, PT, PT, 0x8, 0x80 ;  /* 0x000000000080781c */ /* 0x000fe40000f2e170 */
[----:B------:R-:W-:Y:S01]  /*1530*/  CS2R R12, SRZ ;  /* 0x00000000000c7805 */ /* 0x000fe2000001ff00 */
[----:B------:R-:W-:Y:S01]  /*1540*/  IMAD.MOV.U32 R11, RZ, RZ, 0x1 ;  /* 0x00000001ff0b7424 */ /* 0x000fe200078e00ff */
[----:B------:R-:W4:Y:S01]  /*1550*/  LDC R0, c[0x0][0x374] ;  /* 0x0000dd00ff007b82 */ /* 0x000f220000000800 */
[----:B------:R-:W2:Y:S01]  /*1560*/  LDCU.64 UR22, c[0x0][0x348] ;  /* 0x00006900ff1677ac */ /* 0x000ea20008000a00 */
[----:B------:R-:W-:Y:S01]  /*1570*/  UMOV UR6, URZ ;  /* 0x000000ff00067c82 */ /* 0x000fe20008000000 */
[----:B-1----:R-:W-:-:S04]  /*1580*/  UIADD3 UR5, UPT, UPT, UR13, 0x1f, URZ ;  /* 0x0000001f0d057890 */ /* 0x002fc8000fffe0ff */
[----:B------:R-:W-:-:S04]  /*1590*/  USHF.R.S32.HI UR4, URZ, 0x1f, UR5 ;  /* 0x0000001fff047899 */ /* 0x000fc80008011405 */
[----:B------:R-:W-:-:S04]  /*15a0*/  ULEA.HI UR4, UR4, UR5, URZ, 0x5 ;  /* 0x0000000504047291 */ /* 0x000fc8000f8f28ff */
[----:B------:R-:W-:Y:S02]  /*15b0*/  USHF.R.S32.HI UR15, URZ, 0x5, UR4 ;  /* 0x00000005ff0f7899 */ /* 0x000fe40008011404 */
[----:B------:R-:W-:Y:S02]  /*15c0*/  UIADD3 UR4, UPT, UPT, UR13, -0x1, URZ ;  /* 0xffffffff0d047890 */ /* 0x000fe4000fffe0ff */
[----:B------:R-:W-:Y:S02]  /*15d0*/  UISETP.LT.U32.AND UP0, UPT, UR15, 0xc, UPT ;  /* 0x0000000c0f00788c */ /* 0x000fe4000bf01070 */
[----:B------:R-:W-:Y:S02]  /*15e0*/  UISETP.GE.U32.AND UP1, UPT, UR4, -0x3f, UPT ;  /* 0xffffffc10400788c */ /* 0x000fe4000bf26070 */
[----:B------:R-:W-:Y:S02]  /*15f0*/  USEL UR14, UR15, 0xc, UP0 ;  /* 0x0000000c0f0e7887 */ /* 0x000fe40008000000 */
[----:B------:R-:W-:-:S02]  /*1600*/  UIADD3 UR13, UPT, UPT, UR13, 0x3e, URZ ;  /* 0x0000003e0d0d7890 */ /* 0x000fc4000fffe0ff */
[----:B------:R-:W-:Y:S02]  /*1610*/  UIADD3 UR5, UPT, UPT, UR14, -0x1, URZ ;  /* 0xffffffff0e057890 */ /* 0x000fe4000fffe0ff */
[----:B------:R-:W-:-:S03]  /*1620*/  UIADD3 UR7, UPT, UPT, UR15, -UR14, URZ ;  /* 0x8000000e0f077290 */ /* 0x000fc6000fffe0ff */
[----:B------:R-:W-:-:S04]  /*1630*/  @UP1 UIADD3 UR5, UPT, UPT, UR14, URZ, URZ ;  /* 0x000000ff0e051290 */ /* 0x000fc8000fffe0ff */
[----:B--2---:R-:W-:-:S12]  /*1640*/  UIADD3 UR5, UPT, UPT, UR5, 0x1, URZ ;  /* 0x0000000105057890 */ /* 0x004fd8000fffe0ff */
.L_x_36:
[----:B------:R-:W-:Y:S01]  /*1650*/  UISETP.NE.AND UP0, UPT, UR37, URZ, UPT ;  /* 0x000000ff2500728c */ /* 0x000fe2000bf05270 */
[----:B------:R-:W1:Y:S08]  /*1660*/  S2UR UR37, SR_CgaCtaId ;  /* 0x00000000002579c3 */ /* 0x000e700000008800 */
[----:B------:R-:W-:Y:S05]  /*1670*/  BRA.U UP0, `(.L_x_19) ;  /* 0x0000000100347547 */ /* 0x000fea000b800000 */
[----:B------:R-:W2:Y:S01]  /*1680*/  S2R R2, SR_CgaCtaId ;  /* 0x0000000000027919 */ /* 0x000ea20000008800 */
[----:B------:R-:W-:-:S04]  /*1690*/  MOV R3, 0x400 ;  /* 0x0000040000037802 */ /* 0x000fc80000000f00 */
[----:B--2---:R-:W-:Y:S02]  /*16a0*/  LEA R2, R2, R3, 0x18 ;  /* 0x0000000302027211 */ /* 0x004fe400078ec0ff */
[----:B------:R-:W-:-:S03]  /*16b0*/  SHF.L.U32 R3, R11, 0x1f, RZ ;  /* 0x0000001f0b037819 */ /* 0x000fc600000006ff */
[----:B------:R-:W-:-:S04]  /*16c0*/  IMAD R2, R12, 0x8, R2 ;  /* 0x000000080c027824 */ /* 0x000fc800078e0202 */
[----:B------:R-:W2:Y:S02]  /*16d0*/  SYNCS.PHASECHK.TRANS64.TRYWAIT P0, [R2+URZ+0x170], R3 ;  /* 0x00017003020075a7 */ /* 0x000ea400080011ff */
[----:B--2---:R-:W-:Y:S05]  /*16e0*/  @!P0 BRA `(.L_x_20) ;  /* 0x0000005800b88947 */ /* 0x004fea0003800000 */
.L_x_124:
[----:B------:R-:W-:Y:S01]  /*16f0*/  VIADD R12, R12, 0x1 ;  /* 0x000000010c0c7836 */ /* 0x000fe20000000000 */
[----:B------:R2:W-:Y:S04]  /*1700*/  SYNCS.ARRIVE.TRANS64.A1T0 RZ, [R2+URZ+0x160], RZ ;  /* 0x000160ff02ff79a7 */ /* 0x0005e800081000ff */
[----:B------:R-:W-:-:S04]  /*1710*/  ISETP.NE.AND P0, PT, R12, 0x2, PT ;  /* 0x000000020c00780c */ /* 0x000fc80003f05270 */
[----:B------:R-:W-:Y:S02]  /*1720*/  SEL R12, R12, RZ, P0 ;  /* 0x000000ff0c0c7207 */ /* 0x000fe40000000000 */
[----:B--2---:R-:W-:-:S04]  /*1730*/  SEL R2, RZ, 0x1, P0 ;  /* 0x00000001ff027807 */ /* 0x004fc80000000000 */
[----:B------:R-:W-:-:S07]  /*1740*/  LOP3.LUT R11, R11, R2, RZ, 0x3c, !PT ;  /* 0x000000020b0b7212 */ /* 0x000fce00078e3cff */
.L_x_19:
[----:B------:R-:W-:Y:S01]  /*1750*/  UMOV UR4, 0x400 ;  /* 0x0000040000047882 */ /* 0x000fe20000000000 */
[----:B------:R-:W-:Y:S01]  /*1760*/  SHF.L.U32 R2, R17, 0x1f, RZ ;  /* 0x0000001f11027819 */ /* 0x000fe200000006ff */
[----:B-1----:R-:W-:Y:S01]  /*1770*/  ULEA UR4, UR37, UR4, 0x18 ;  /* 0x0000000425047291 */ /* 0x002fe2000f8ec0ff */
[----:B------:R-:W-:Y:S01]  /*1780*/  R2UR UR35, R15 ;  /* 0x000000000f2372ca */ /* 0x000fe200000e0000 */
[----:B------:R-:W-:Y:S01]  /*1790*/  UISETP.GE.U32.AND UP0, UPT, UR13, 0x3f, UPT ;  /* 0x0000003f0d00788c */ /* 0x000fe2000bf06070 */
[----:B------:R-:W-:Y:S01]  /*17a0*/  R2UR UR11, R14 ;  /* 0x000000000e0b72ca */ /* 0x000fe200000e0000 */
[----:B------:R-:W-:Y:S01]  /*17b0*/  ULEA UR8, UR6, UR4, 0x3 ;  /* 0x0000000406087291 */ /* 0x000fe2000f8e18ff */
[----:B------:R-:W-:-:S08]  /*17c0*/  UMOV UR24, URZ ;  /* 0x000000ff00187c82 */ /* 0x000fd00008000000 */
[----:B------:R1:W2:Y:S01]  /*17d0*/  SYNCS.PHASECHK.TRANS64.TRYWAIT P0, [UR8+0x60], R2 ;  /* 0x00006002ff0075a7 */ /* 0x0002a20008001108 */
[----:B------:R-:W-:Y:S02]  /*17e0*/  USHF.L.U32 UR35, UR35, 0x6, URZ ;  /* 0x0000000623237899 */ /* 0x000fe400080006ff */
[----:B------:R-:W-:Y:S01]  /*17f0*/  USHF.L.U32 UR11, UR11, 0x6, URZ ;  /* 0x000000060b0b7899 */ /* 0x000fe200080006ff */
[----:B------:R-:W-:Y:S11]  /*1800*/  BRA.U !UP0, `(.L_x_21) ;  /* 0x0000000108a47547 */ /* 0x000ff6000b800000 */
[----:B------:R-:W-:Y:S01]  /*1810*/  UMOV UR16, URZ ;  /* 0x000000ff00107c82 */ /* 0x000fe20008000000 */
[----:B------:R-:W-:-:S05]  /*1820*/  UMOV UR17, UR6 ;  /* 0x0000000600117c82 */ /* 0x000fca0008000000 */
.L_x_26:
[----:B-1----:R-:W-:Y:S01]  /*1830*/  ULEA UR33, UR17, UR4, 0x3 ;  /* 0x0000000411217291 */ /* 0x002fe2000f8e18ff */
[----:B--2---:R-:W-:Y:S01]  /*1840*/  @!P5 MOV R3, 0x4000 ;  /* 0x000040000003d802 */ /* 0x004fe20000000f00 */
[----:B--2---:R-:W-:Y:S10]  /*1850*/  @P0 BRA `(.L_x_22) ;  /* 0x00000000000c0947 */ /* 0x004ff40003800000 */
[----:B------:R-:W-:-:S04]  /*1860*/  SHF.L.U32 R4, R17, 0x1f, RZ ;  /* 0x0000001f11047819 */ /* 0x000fc800000006ff */
[----:B------:R-:W2:Y:S02]  /*1870*/  SYNCS.PHASECHK.TRANS64.TRYWAIT P0, [UR33+0x60], R4 ;  /* 0x00006004ff0075a7 */ /* 0x000ea40008001121 */
[----:B--2---:R-:W-:Y:S05]  /*1880*/  @!P0 BRA `(.L_x_23) ;  /* 0x0000005800648947 */ /* 0x004fea0003800000 */
.L_x_22:
[----:B------:R2:W-:Y:S01]  /*1890*/  @!P5 SYNCS.ARRIVE.TRANS64 RZ, [UR33], R3 ;  /* 0x00000003ffffd9a7 */ /* 0x0005e20008000021 */
[----:B------:R-:W-:Y:S04]  /*18a0*/  BSSY.RECONVERGENT B0, `(.L_x_24) ;  /* 0x0000003000007945 */ /* 0x000fe80003800200 */
[----:B------:R-:W-:Y:S05]  /*18b0*/  @P4 BRA `(.L_x_25) ;  /* 0x0000000000044947 */ /* 0x000fea0003800000 */
[----:B------:R-:W-:Y:S05]  /*18c0*/  BPT.TRAP 0x1 ;  /* 0x000000040000795c */ /* 0x000fea0000300000 */
.L_x_25:
[----:B------:R-:W-:Y:S05]  /*18d0*/  BSYNC.RECONVERGENT B0 ;  /* 0x0000000000007941 */ /* 0x000fea0003800200 */
.L_x_24:
[----:B------:R-:W-:Y:S02]  /*18e0*/  UIADD3 UR6, UPT, UPT, UR17, 0x1, URZ ;  /* 0x0000000111067890 */ /* 0x000fe4000fffe0ff */
[----:B------:R-:W-:Y:S02]  /*18f0*/  UIADD3 UR26, UP1, UPT, UR22, 0x80, URZ ;  /* 0x00000080161a7890 */ /* 0x000fe4000ff3e0ff */
[----:B------:R-:W-:Y:S02]  /*1900*/  UISETP.NE.AND UP0, UPT, UR6, 0xc, UPT ;  /* 0x0000000c0600788c */ /* 0x000fe4000bf05270 */
[----:B------:R-:W-:Y:S02]  /*1910*/  USHF.L.U32 UR34, UR16, 0x5, URZ ;  /* 0x0000000510227899 */ /* 0x000fe400080006ff */
[----:B------:R-:W-:Y:S02]  /*1920*/  USEL UR9, URZ, 0x1, UP0 ;  /* 0x00000001ff097887 */ /* 0x000fe40008000000 */
[----:B------:R-:W-:-:S02]  /*1930*/  USEL UR6, UR6, URZ, UP0 ;  /* 0x000000ff06067287 */ /* 0x000fc40008000000 */
[----:B------:R-:W-:Y:S02]  /*1940*/  UIADD3 UR20, UP0, UPT, UR22, 0x180, URZ ;  /* 0x0000018016147890 */ /* 0x000fe4000ff1e0ff */
[----:B------:R-:W-:Y:S01]  /*1950*/  ULEA UR8, UR6, UR4, 0x3 ;  /* 0x0000000406087291 */ /* 0x000fe2000f8e18ff */
[----:B------:R-:W-:Y:S01]  /*1960*/  LOP3.LUT R17, R17, UR9, RZ, 0x3c, !PT ;  /* 0x0000000911117c12 */ /* 0x000fe2000f8e3cff */
[----:B------:R-:W-:Y:S02]  /*1970*/  UIADD3.X UR27, UPT, UPT, URZ, UR23, URZ, UP1, !UPT ;  /* 0x00000017ff1b7290 */ /* 0x000fe40008ffe4ff */
[----:B------:R-:W-:Y:S01]  /*1980*/  UIADD3.X UR21, UPT, UPT, URZ, UR23, URZ, UP0, !UPT ;  /* 0x00000017ff157290 */ /* 0x000fe200087fe4ff */
[----:B-1----:R-:W-:Y:S01]  /*1990*/  SHF.L.U32 R2, R17, 0x1f, RZ ;  /* 0x0000001f11027819 */ /* 0x002fe200000006ff */
[----:B------:R-:W-:Y:S01]  /*19a0*/  UMOV UR18, 0x0 ;  /* 0x0000000000127882 */ /* 0x000fe20000000000 */
[----:B------:R-:W-:Y:S01]  /*19b0*/  UMOV UR19, 0x10000000 ;  /* 0x1000000000137882 */ /* 0x000fe20000000000 */
[----:B------:R-:W-:Y:S01]  /*19c0*/  UMOV UR12, UR36 ;  /* 0x00000024000c7c82 */ /* 0x000fe20008000000 */
[----:B------:R1:W1:Y:S01]  /*19d0*/  SYNCS.PHASECHK.TRANS64.TRYWAIT P0, [UR8+0x60], R2 ;  /* 0x00006002ff0075a7 */ /* 0x0002620008001108 */
[----:B------:R-:W-:Y:S01]  /*19e0*/  ULEA UR8, UR17, UR4, 0xd ;  /* 0x0000000411087291 */ /* 0x000fe2000f8e68ff */
[----:B------:R-:W-:Y:S01]  /*19f0*/  UMOV UR9, UR33 ;  /* 0x0000002100097c82 */ /* 0x000fe20008000000 */
[----:B------:R-:W-:-:S02]  /*1a00*/  UMOV UR10, UR34 ;  /* 0x00000022000a7c82 */ /* 0x000fc40008000000 */
[----:B------:R-:W-:Y:S02]  /*1a10*/  UIADD3 UR32, UPT, UPT, UR8, 0x6800, URZ ;  /* 0x0000680008207890 */ /* 0x000fe4000fffe0ff */
[----:B------:R-:W-:Y:S02]  /*1a20*/  UIADD3 UR8, UPT, UPT, UR8, 0x1e800, URZ ;  /* 0x0001e80008087890 */ /* 0x000fe4000fffe0ff */
[----:B------:R-:W-:Y:S01]  /*1a30*/  UIADD3 UR16, UPT, UPT, UR16, 0x1, URZ ;  /* 0x0000000110107890 */ /* 0x000fe2000fffe0ff */
[----:B------:R-:W-:Y:S01]  /*1a40*/  UMOV UR24, UR5 ;  /* 0x0000000500187c82 */ /* 0x000fe20008000000 */
[----:B------:R-:W-:Y:S02]  /*1a50*/  UMOV UR17, UR6 ;  /* 0x0000000600117c82 */ /* 0x000fe40008000000 */
[----:B------:R-:W-:Y:S01]  /*1a60*/  UISETP.NE.AND UP0, UPT, UR16, UR5, UPT ;  /* 0x000000051000728c */ /* 0x000fe2000bf05270 */
[----:B------:R1:W-:Y:S02]  /*1a70*/  UTMALDG.3D [UR32], [UR26], desc[UR18] ;  /* 0x000012201a0075b4 */ /* 0x0003e40008011000 */
[----:B------:R1:W-:Y:S06]  /*1a80*/  UTMALDG.3D [UR8], [UR20], desc[UR18] ;  /* 0x00001208140075b4 */ /* 0x0003ec0008011000 */
[----:B------:R-:W-:Y:S05]  /*1a90*/  BRA.U UP0, `(.L_x_26) ;  /* 0xfffffffd00647547 */ /* 0x000fea000b83ffff */
.L_x_21:
[----:B-1----:R-:W-:Y:S01]  /*1aa0*/  ULEA UR8, UR6, UR4, 0x3 ;  /* 0x0000000406087291 */ /* 0x002fe2000f8e18ff */
[----:B------:R-:W-:Y:S01]  /*1ab0*/  SHF.L.U32 R2, R17, 0x1f, RZ ;  /* 0x0000001f11027819 */ /* 0x000fe200000006ff */
[----:B------:R-:W-:Y:S01]  /*1ac0*/  @!P1 SYNCS.ARRIVE.TRANS64.A1T0 RZ, [UR4+0xf8], RZ ;  /* 0x0000f8ffffff99a7 */ /* 0x000fe20008100004 */
[----:B------:R-:W-:-:S06]  /*1ad0*/  UISETP.GT.AND UP0, UPT, UR15, UR14, UPT ;  /* 0x0000000e0f00728c */ /* 0x000fcc000bf04270 */
[----:B--2---:R1:W2:Y:S03]  /*1ae0*/  SYNCS.PHASECHK.TRANS64.TRYWAIT P0, [UR8+0x60], R2 ;  /* 0x00006002ff0075a7 */ /* 0x0042a60008001108 */
[----:B------:R-:W-:Y:S05]  /*1af0*/  BRA.U !UP0, `(.L_x_27) ;  /* 0x0000000108a87547 */ /* 0x000fea000b800000 */
[----:B------:R-:W-:Y:S01]  /*1b00*/  UIADD3 UR21, UPT, UPT, UR7, UR24, URZ ;  /* 0x0000001807157290 */ /* 0x000fe2000fffe0ff */
[----:B------:R-:W-:-:S11]  /*1b10*/  UMOV UR25, UR6 ;  /* 0x0000000600197c82 */ /* 0x000fd60008000000 */
.L_x_32:
[----:B-1----:R-:W-:Y:S01]  /*1b20*/  ULEA UR17, UR25, UR4, 0x3 ;  /* 0x0000000419117291 */ /* 0x002fe2000f8e18ff */
[----:B--2---:R-:W-:Y:S01]  /*1b30*/  @!P5 MOV R3, 0x4000 ;  /* 0x000040000003d802 */ /* 0x004fe20000000f00 */
[----:B--2---:R-:W-:Y:S10]  /*1b40*/  @P0 BRA `(.L_x_28) ;  /* 0x00000000000c0947 */ /* 0x004ff40003800000 */
[----:B------:R-:W-:-:S04]  /*1b50*/  SHF.L.U32 R4, R17, 0x1f, RZ ;  /* 0x0000001f11047819 */ /* 0x000fc800000006ff */
[----:B------:R-:W2:Y:S02]  /*1b60*/  SYNCS.PHASECHK.TRANS64.TRYWAIT P0, [UR17+0x60], R4 ;  /* 0x00006004ff0075a7 */ /* 0x000ea40008001111 */
[----:B--2---:R-:W-:Y:S05]  /*1b70*/  @!P0 BRA `(.L_x_29) ;  /* 0x0000005400c08947 */ /* 0x004fea0003800000 */
.L_x_28:
[----:B------:R2:W-:Y:S01]  /*1b80*/  @!P5 SYNCS.ARRIVE.TRANS64 RZ, [UR17], R3 ;  /* 0x00000003ffffd9a7 */ /* 0x0005e20008000011 */
[----:B------:R-:W-:Y:S04]  /*1b90*/  BSSY.RECONVERGENT B0, `(.L_x_30) ;  /* 0x0000003000007945 */ /* 0x000fe80003800200 */
[----:B------:R-:W-:Y:S05]  /*1ba0*/  @P4 BRA `(.L_x_31) ;  /* 0x0000000000044947 */ /* 0x000fea0003800000 */
[----:B------:R-:W-:Y:S05]  /*1bb0*/  BPT.TRAP 0x1 ;  /* 0x000000040000795c */ /* 0x000fea0000300000 */
.L_x_31:
[----:B------:R-:W-:Y:S05]  /*1bc0*/  BSYNC.RECONVERGENT B0 ;  /* 0x0000000000007941 */ /* 0x000fea0003800200 */
.L_x_30:
        /* <DEDUP_REMOVED lines=20> */
[----:B------:R-:W-:Y:S01]  /*1d10*/  UIADD3 UR8, UPT, UPT, UR8, 0x1e800, URZ ;  /* 0x0001e80008087890 */ /* 0x000fe2000fffe0ff */
[----:B------:R-:W-:Y:S01]  /*1d20*/  UMOV UR9, UR17 ;  /* 0x0000001100097c82 */ /* 0x000fe20008000000 */
[----:B------:R-:W-:Y:S01]  /*1d30*/  UMOV UR10, UR18 ;  /* 0x00000012000a7c82 */ /* 0x000fe20008000000 */
[----:B------:R-:W-:Y:S01]  /*1d40*/  UIADD3 UR24, UPT, UPT, UR24, 0x1, URZ ;  /* 0x0000000118187890 */ /* 0x000fe2000fffe0ff */
[----:B------:R-:W-:-:S03]  /*1d50*/  UMOV UR25, UR6 ;  /* 0x0000000600197c82 */ /* 0x000fc60008000000 */
[----:B------:R1:W-:Y:S01]  /*1d60*/  UTMALDG.3D [UR16], [UR30], desc[UR26] ;  /* 0x00001a101e0075b4 */ /* 0x0003e20008011000 */
[----:B------:R-:W-:Y:S01]  /*1d70*/  UISETP.NE.AND UP0, UPT, UR24, UR21, UPT ;  /* 0x000000151800728c */ /* 0x000fe2000bf05270 */
[----:B------:R1:W-:Y:S08]  /*1d80*/  UTMALDG.3D [UR8], [UR28], desc[UR26] ;  /* 0x00001a081c0075b4 */ /* 0x0003f00008011000 */
[----:B------:R-:W-:Y:S05]  /*1d90*/  BRA.U UP0, `(.L_x_32) ;  /* 0xfffffffd00607547 */ /* 0x000fea000b83ffff */
.L_x_27:
[C---:B-1----:R-:W-:Y:S01]  /*1da0*/  LEA R2, R16.reuse, UR4, 0x3 ;  /* 0x0000000410027c11 */ /* 0x042fe2000f8e18ff */
[----:B------:R-:W-:Y:S01]  /*1db0*/  NOP ;  /* 0x0000000000007918 */ /* 0x000fe20000000000 */
[----:B--2---:R-:W-:Y:S02]  /*1dc0*/  SHF.L.U32 R3, R13, 0x1f, RZ ;  /* 0x0000001f0d037819 */ /* 0x004fe400000006ff */
[----:B------:R-:W-:Y:S02]  /*1dd0*/  LEA R4, R16, UR4, 0x4 ;  /* 0x0000000410047c11 */ /* 0x000fe4000f8e20ff */
[----:B------:R-:W1:Y:S02]  /*1de0*/  SYNCS.PHASECHK.TRANS64.TRYWAIT P0, [R2+URZ+0x100], R3 ;  /* 0x00010003020075a7 */ /* 0x000e6400080011ff */
[----:B-1----:R-:W-:Y:S05]  /*1df0*/  @!P0 BRA `(.L_x_33) ;  /* 0x0000005400388947 */ /* 0x002fea0003800000 */
.L_x_127:
[----:B------:R-:W2:Y:S01]  /*1e00*/  LDS.128 R4, [R4+0x190] ;  /* 0x0001900004047984 */ /* 0x000ea20000000c00 */
[----:B---3--:R-:W-:Y:S01]  /*1e10*/  ISETP.GE.AND P0, PT, R26, 0x1, PT ;  /* 0x000000011a00780c */ /* 0x008fe20003f06270 */
[----:B-1----:R-:W-:Y:S01]  /*1e20*/  VIADD R2, R2, 0x110 ;  /* 0x0000011002027836 */ /* 0x002fe20000000000 */
[----:B------:R-:W-:Y:S01]  /*1e30*/  @!PT LDS RZ, [RZ] ;  /* 0x00000000fffff984 */ /* 0x000fe20000000800 */
[----:B------:R-:W-:Y:S01]  /*1e40*/  @!PT LDS RZ, [RZ] ;  /* 0x00000000fffff984 */ /* 0x000fe20000000800 */
[----:B------:R-:W-:Y:S01]  /*1e50*/  @!PT LDS RZ, [RZ] ;  /* 0x00000000fffff984 */ /* 0x000fe20000000800 */
[----:B------:R-:W-:Y:S01]  /*1e60*/  @!PT LDS RZ, [RZ] ;  /* 0x00000000fffff984 */ /* 0x000fe20000000800 */
[----:B------:R1:W-:Y:S06]  /*1e70*/  MEMBAR.ALL.CTA ;  /* 0x0000000000007992 */ /* 0x0003ec0000008000 */
[----:B-1----:R-:W1:Y:S01]  /*1e80*/  FENCE.VIEW.ASYNC.S ;  /* 0x00000000000073c6 */ /* 0x002e620000000000 */
[----:B------:R-:W-:-:S04]  /*1e90*/  PRMT R2, RZ, 0x654, R2 ;  /* 0x00000654ff027816 */ /* 0x000fc80000000002 */
[----:B-1----:R1:W-:Y:S01]  /*1ea0*/  SYNCS.ARRIVE.TRANS64.RED.A1T0 RZ, [R2+URZ], RZ ;  /* 0x000000ff02ff79a7 */ /* 0x0023e200081004ff */
[----:B--2---:R-:W-:-:S13]  /*1eb0*/  LOP3.LUT P2, RZ, R6, 0x1, RZ, 0xc0, !PT ;  /* 0x0000000106ff7812 */ /* 0x004fda000784c0ff */
[----:B------:R-:W-:Y:S01]  /*1ec0*/  @P2 SHF.R.U32.HI R3, RZ, 0x10, R5 ;  /* 0x00000010ff032819 */ /* 0x000fe20000011605 */
[----:B------:R-:W-:Y:S01]  /*1ed0*/  VOTEU.ANY UP0, P2 ;  /* 0x0000000000ff7886 */ /* 0x000fe20001000100 */
[----:B------:R-:W-:Y:S02]  /*1ee0*/  @P2 MOV R10, R4 ;  /* 0x00000004000a2202 */ /* 0x000fe40000000f00 */
[----:B------:R-:W-:Y:S02]  /*1ef0*/  @P2 R2UR.BROADCAST UR8, R3 ;  /* 0x00000000030822ca */ /* 0x000fe400008e0000 */
[----:B------:R-:W-:-:S11]  /*1f00*/  @P2 LOP3.LUT R9, R5, 0xffff, RZ, 0xc0, !PT ;  /* 0x0000ffff05092812 */ /* 0x000fd600078ec0ff */
[----:B------:R-:W-:Y:S01]  /*1f10*/  @UP0 UMOV UR36, UR8 ;  /* 0x0000000800240c82 */ /* 0x000fe20008000000 */
[----:B-1----:R-:W-:Y:S05]  /*1f20*/  @!P0 BRA `(.L_x_34) ;  /* 0x0000000000b88947 */ /* 0x002fea0003800000 */
[----:B------:R-:W4:Y:S01]  /*1f30*/  LDC.64 R4, c[0x0][0xb18] ;  /* 0x0002c600ff047b82 */ /* 0x000f220000000a00 */
[----:B------:R-:W-:-:S07]  /*1f40*/  ISETP.NE.AND P3, PT, R26, 0x1, PT ;  /* 0x000000011a00780c */ /* 0x000fce0003f65270 */
[----:B------:R-:W1:Y:S08]  /*1f50*/  LDC.64 R6, c[0x0][0xb10] ;  /* 0x0002c400ff067b82 */ /* 0x000e700000000a00 */
[----:B------:R-:W2:Y:S08]  /*1f60*/  LDC R14, c[0x0][0xb20] ;  /* 0x0002c800ff0e7b82 */ /* 0x000eb00000000800 */
[----:B------:R-:W3:Y:S01]  /*1f70*/  LDC R15, c[0x0][0xb0c] ;  /* 0x0002c300ff0f7b82 */ /* 0x000ee20000000800 */
[----:B----4-:R-:W-:Y:S01]  /*1f80*/  IMAD.HI.U32 R19, R0, R5, RZ ;  /* 0x0000000500137227 */ /* 0x010fe200078e00ff */
[----:B------:R-:W-:-:S03]  /*1f90*/  ISETP.NE.AND P0, PT, R4, 0x1, PT ;  /* 0x000000010400780c */ /* 0x000fc60003f05270 */
[----:B------:R-:W-:-:S03]  /*1fa0*/  IMAD.HI.U32 R5, R9, R5, RZ ;  /* 0x0000000509057227 */ /* 0x000fc600078e00ff */
[----:B------:R-:W4:Y:S01]  /*1fb0*/  LDC.64 R2, c[0x0][0xb28] ;  /* 0x0002ca00ff027b82 */ /* 0x000f220000000a00 */
[----:B-1----:R-:W-:-:S04]  /*1fc0*/  IMAD.HI.U32 R20, R8, R6, RZ ;  /* 0x0000000608147227 */ /* 0x002fc800078e00ff */
[----:B------:R-:W-:Y:S01]  /*1fd0*/  IMAD.HI.U32 R21, R10, R6, RZ ;  /* 0x000000060a157227 */ /* 0x000fe200078e00ff */
[----:B------:R-:W-:Y:S02]  /*1fe0*/  SHF.R.U32.HI R20, RZ, R7, R20 ;  /* 0x00000007ff147219 */ /* 0x000fe40000011614 */
[-C--:B--2---:R-:W-:Y:S02]  /*1ff0*/  SHF.R.U32.HI R19, RZ, R14.reuse, R19 ;  /* 0x0000000eff137219 */ /* 0x084fe40000011613 */
[----:B------:R-:W-:Y:S02]  /*2000*/  SHF.R.U32.HI R5, RZ, R14, R5 ;  /* 0x0000000eff057219 */ /* 0x000fe40000011605 */
[----:B------:R-:W-:Y:S02]  /*2010*/  SEL R19, R0, R19, !P0 ;  /* 0x0000001300137207 */ /* 0x000fe40004000000 */
[----:B------:R-:W-:Y:S02]  /*2020*/  SHF.R.U32.HI R21, RZ, R7, R21 ;  /* 0x00000007ff157219 */ /* 0x000fe40000011615 */
[----:B---3--:R-:W-:-:S02]  /*2030*/  ISETP.NE.AND P1, PT, R15, 0x1, PT ;  /* 0x000000010f00780c */ /* 0x008fc40003f25270 */
[----:B------:R-:W-:Y:S02]  /*2040*/  SEL R5, R9, R5, !P0 ;  /* 0x0000000509057207 */ /* 0x000fe40004000000 */
[----:B------:R-:W-:Y:S02]  /*2050*/  SEL R20, R8, R20, !P1 ;  /* 0x0000001408147207 */ /* 0x000fe40004800000 */
[----:B------:R-:W-:Y:S01]  /*2060*/  SEL R21, R10, R21, !P1 ;  /* 0x000000150a157207 */ /* 0x000fe20004800000 */
[----:B----4-:R-:W-:-:S04]  /*2070*/  IMAD.HI.U32 R18, R19, R2, RZ ;  /* 0x0000000213127227 */ /* 0x010fc800078e00ff */
        /* <DEDUP_REMOVED lines=10> */
[----:B------:R-:W-:-:S04]  /*2120*/  @!P0 IMAD.HI.U32 R7, R21, R2, RZ ;  /* 0x0000000215078227 */ /* 0x000fc800078e00ff */
[----:B------:R-:W-:Y:S01]  /*2130*/  IMAD.MOV R2, RZ, RZ, -R6 ;  /* 0x000000ffff027224 */ /* 0x000fe200078e0a06 */
[----:B------:R-:W-:Y:S02]  /*2140*/  @!P0 SHF.R.U32.HI R3, RZ, R3, R7 ;  /* 0x00000003ff038219 */ /* 0x000fe40000011607 */
[----:B------:R-:W-:Y:S01]  /*2150*/  IADD3 R7, PT, PT, -R5, RZ, RZ ;  /* 0x000000ff05077210 */ /* 0x000fe20007ffe1ff */
[----:B------:R-:W-:Y:S01]  /*2160*/  IMAD R2, R26, R2, R5 ;  /* 0x000000021a027224 */ /* 0x000fe200078e0205 */
        /* <DEDUP_REMOVED lines=10> */
.L_x_34:
[----:B------:R-:W1:Y:S02]  /*2210*/  LDCU UR8, c[0x0][0xb30] ;  /* 0x00016600ff0877ac */ /* 0x000e640008000800 */
[----:B-1----:R-:W-:-:S09]  /*2220*/  UISETP.NE.AND UP0, UPT, UR8, 0x1, UPT ;  /* 0x000000010800788c */ /* 0x002fd2000bf05270 */
[----:B------:R-:W-:Y:S05]  /*2230*/  BRA.U UP0, `(.L_x_35) ;  /* 0x0000000100407547 */ /* 0x000fea000b800000 */
[----:B------:R-:W1:Y:S08]  /*2240*/  LDC.64 R4, c[0x0][0xb10] ;  /* 0x0002c400ff047b82 */ /* 0x000e700000000a00 */
[----:B------:R-:W2:Y:S08]  /*2250*/  LDC.64 R2, c[0x0][0xb18] ;  /* 0x0002c600ff027b82 */ /* 0x000eb00000000a00 */
[----:B------:R-:W3:Y:S08]  /*2260*/  LDC R6, c[0x0][0xb20] ;  /* 0x0002c800ff067b82 */ /* 0x000ef00000000800 */
[----:B------:R-:W4:Y:S01]  /*2270*/  LDC R7, c[0x0][0xb0c] ;  /* 0x0002c300ff077b82 */ /* 0x000f220000000800 */
[----:B-1----:R-:W-:-:S05]  /*2280*/  IMAD.HI.U32 R4, R10, R4, RZ ;  /* 0x000000040a047227 */ /* 0x002fca00078e00ff */
[----:B------:R-:W-:Y:S01]  /*2290*/  SHF.R.U32.HI R4, RZ, R5, R4 ;  /* 0x00000005ff047219 */ /* 0x000fe20000011604 */
[----:B--2---:R-:W-:Y:S01]  /*22a0*/  IMAD.HI.U32 R3, R9, R3, RZ ;  /* 0x0000000309037227 */ /* 0x004fe200078e00ff */
[----:B------:R-:W-:-:S04]  /*22b0*/  ISETP.NE.AND P0, PT, R2, 0x1, PT ;  /* 0x000000010200780c */ /* 0x000fc80003f05270 */
[----:B---3--:R-:W-:-:S04]  /*22c0*/  SHF.R.U32.HI R3, RZ, R6, R3 ;  /* 0x00000006ff037219 */ /* 0x008fc80000011603 */
[----:B------:R-:W-:Y:S02]  /*22d0*/  SEL R3, R9, R3, !P0 ;  /* 0x0000000309037207 */ /* 0x000fe40004000000 */
[----:B----4-:R-:W-:-:S04]  /*22e0*/  ISETP.NE.AND P1, PT, R7, 0x1, PT ;  /* 0x000000010700780c */ /* 0x010fc80003f25270 */
[----:B------:R-:W-:-:S05]  /*22f0*/  SEL R4, R10, R4, !P1 ;  /* 0x000000040a047207 */ /* 0x000fca0004800000 */
[----:B------:R-:W-:Y:S02]  /*2300*/  IMAD.IADD R5, R3, 0x1, -R4 ;  /* 0x0000000103057824 */ /* 0x000fe400078e0a04 */
[----:B------:R-:W-:Y:S02]  /*2310*/  IMAD.IADD R3, R4, 0x1, -R3 ;  /* 0x0000000104037824 */ /* 0x000fe400078e0a03 */
[----:B------:R-:W-:Y:S02]  /*2320*/  IMAD R10, R5, R7, R10 ;  /* 0x00000007050a7224 */ /* 0x000fe400078e020a */
[----:B------:R-:W-:-:S07]  /*2330*/  IMAD R9, R3, R2, R9 ;  /* 0x0000000203097224 */ /* 0x000fce00078e0209 */
.L_x_35:
[----:B------:R-:W-:Y:S01]  /*2340*/  VIADD R16, R16, 0x1 ;  /* 0x0000000110107836 */ /* 0x000fe20000000000 */
[----:B------:R-:W-:Y:S01]  /*2350*/  PLOP3.LUT P1, PT, PT, PT, PT, 0x80, 0x8 ;  /* 0x000000000008781c */ /* 0x000fe20003f2f070 */
[----:B------:R-:W-:Y:S02]  /*2360*/  IMAD.IADD R15, R10, 0x1, R63 ;  /* 0x000000010a0f7824 */ /* 0x000fe400078e023f */
[----:B------:R-:W-:Y:S01]  /*2370*/  IMAD.IADD R14, R9, 0x1, R62 ;  /* 0x00000001090e7824 */ /* 0x000fe200078e023e */
[----:B------:R-:W-:-:S04]  /*2380*/  ISETP.NE.AND P0, PT, R16, 0x2, PT ;  /* 0x000000021000780c */ /* 0x000fc80003f05270 */
[----:B------:R-:W-:Y:S02]  /*2390*/  SEL R2, RZ, 0x1, P0 ;  /* 0x00000001ff027807 */ /* 0x000fe40000000000 */
[----:B------:R-:W-:Y:S02]  /*23a0*/  SEL R16, R16, RZ, P0 ;  /* 0x000000ff10107207 */ /* 0x000fe40000000000 */
[----:B------:R-:W-:Y:S01]  /*23b0*/  LOP3.LUT R13, R13, R2, RZ, 0x3c, !PT ;  /* 0x000000020d0d7212 */ /* 0x000fe200078e3cff */
[----:B------:R-:W-:Y:S06]  /*23c0*/  @P2 BRA `(.L_x_36) ;  /* 0xfffffff000a02947 */ /* 0x000fec000383ffff */
[----:B------:R-:W-:Y:S01]  /*23d0*/  UIADD3 UR4, UPT, UPT, UR4, 0x60, URZ ;  /* 0x0000006004047890 */ /* 0x000fe2000fffe0ff */
[----:B------:R-:W-:-:S03]  /*23e0*/  SHF.L.U32 R2, R17, 0x1f, RZ ;  /* 0x0000001f11027819 */ /* 0x000fc600000006ff */
[----:B------:R-:W-:-:S09]  /*23f0*/  ULEA UR5, UR6, UR4, 0x3 ;  /* 0x0000000406057291 */ /* 0x000fd2000f8e18ff */
[----:B------:R-:W1:Y:S02]  /*2400*/  SYNCS.PHASECHK.TRANS64.TRYWAIT P0, [UR5], R2 ;  /* 0x00000002ff0075a7 */ /* 0x000e640008001105 */
[----:B-1----:R-:W-:Y:S05]  /*2410*/  @!P0 BRA `(.L_x_37) ;  /* 0x0000004c00c48947 */ /* 0x002fea0003800000 */
.L_x_129:
[----:B------:R-:W-:-:S04]  /*2420*/  UIADD3 UR6, UPT, UPT, UR6, 0x1, URZ ;  /* 0x0000000106067890 */ /* 0x000fc8000fffe0ff */
[----:B------:R-:W-:-:S04]  /*2430*/  UISETP.NE.AND UP0, UPT, UR6, 0xc, UPT ;  /* 0x0000000c0600788c */ /* 0x000fc8000bf05270 */
[----:B------:R-:W-:Y:S02]  /*2440*/  USEL UR7, URZ, 0x1, UP0 ;  /* 0x00000001ff077887 */ /* 0x000fe40008000000 */
[----:B------:R-:W-:-:S04]  /*2450*/  USEL UR6, UR6, URZ, UP0 ;  /* 0x000000ff06067287 */ /* 0x000fc80008000000 */
[----:B------:R-:W-:Y:S01]  /*2460*/  ULEA UR5, UR6, UR4, 0x3 ;  /* 0x0000000406057291 */ /* 0x000fe2000f8e18ff */
[----:B-1----:R-:W-:-:S04]  /*2470*/  LOP3.LUT R2, R17, UR7, RZ, 0x3c, !PT ;  /* 0x0000000711027c12 */ /* 0x002fc8000f8e3cff */
[----:B------:R-:W-:-:S04]  /*2480*/  SHF.L.U32 R3, R2, 0x1f, RZ ;  /* 0x0000001f02037819 */ /* 0x000fc800000006ff */
[----:B------:R-:W1:Y:S02]  /*2490*/  SYNCS.PHASECHK.TRANS64.TRYWAIT P0, [UR5], R3 ;  /* 0x00000003ff0075a7 */ /* 0x000e640008001105 */
[----:B-1----:R-:W-:Y:S05]  /*24a0*/  @!P0 BRA `(.L_x_38) ;  /* 0x0000004c00b88947 */ /* 0x002fea0003800000 */
.L_x_131:
[----:B------:R-:W-:-:S04]  /*24b0*/  UIADD3 UR6, UPT, UPT, UR6, 0x1, URZ ;  /* 0x0000000106067890 */ /* 0x000fc8000fffe0ff */
[----:B------:R-:W-:-:S04]  /*24c0*/  UISETP.NE.AND UP0, UPT, UR6, 0xc, UPT ;  /* 0x0000000c0600788c */ /* 0x000fc8000bf05270 */
[----:B------:R-:W-:Y:S02]  /*24d0*/  USEL UR7, URZ, 0x1, UP0 ;  /* 0x00000001ff077887 */ /* 0x000fe40008000000 */
[----:B------:R-:W-:-:S04]  /*24e0*/  USEL UR6, UR6, URZ, UP0 ;  /* 0x000000ff06067287 */ /* 0x000fc80008000000 */
[----:B------:R-:W-:Y:S01]  /*24f0*/  ULEA UR5, UR6, UR4, 0x3 ;  /* 0x0000000406057291 */ /* 0x000fe2000f8e18ff */
[----:B------:R-:W-:-:S04]  /*2500*/  LOP3.LUT R2, R2, UR7, RZ, 0x3c, !PT ;  /* 0x0000000702027c12 */ /* 0x000fc8000f8e3cff */
[----:B-1----:R-:W-:-:S04]  /*2510*/  SHF.L.U32 R3, R2, 0x1f, RZ ;  /* 0x0000001f02037819 */ /* 0x002fc800000006ff */
[----:B------:R-:W1:Y:S02]  /*2520*/  SYNCS.PHASECHK.TRANS64.TRYWAIT P0, [UR5], R3 ;  /* 0x00000003ff0075a7 */ /* 0x000e640008001105 */
[----:B-1----:R-:W-:Y:S05]  /*2530*/  @!P0 BRA `(.L_x_39) ;  /* 0x0000004c00ac8947 */ /* 0x002fea0003800000 */
.L_x_133:
        /* <DEDUP_REMOVED lines=9> */
.L_x_135:
        /* <DEDUP_REMOVED lines=9> */
.L_x_137:
        /* <DEDUP_REMOVED lines=9> */
.L_x_139:
        /* <DEDUP_REMOVED lines=9> */
.L_x_141:
        /* <DEDUP_REMOVED lines=9> */
.L_x_143:
        /* <DEDUP_REMOVED lines=9> */
.L_x_145:
        /* <DEDUP_REMOVED lines=9> */
.L_x_147:
        /* <DEDUP_REMOVED lines=9> */
.L_x_149:
[----:B------:R-:W-:-:S04]  /*29c0*/  UIADD3 UR6, UPT, UPT, UR6, 0x1, URZ ;  /* 0x0000000106067890 */ /* 0x000fc8000fffe0ff */
[----:B------:R-:W-:-:S04]  /*29d0*/  UISETP.NE.AND UP0, UPT, UR6, 0xc, UPT ;  /* 0x0000000c0600788c */ /* 0x000fc8000bf05270 */
[----:B------:R-:W-:Y:S02]  /*29e0*/  USEL UR5, URZ, 0x1, UP0 ;  /* 0x00000001ff057887 */ /* 0x000fe40008000000 */
[----:B------:R-:W-:-:S04]  /*29f0*/  USEL UR6, UR6, URZ, UP0 ;  /* 0x000000ff06067287 */ /* 0x000fc80008000000 */
[----:B------:R-:W-:Y:S01]  /*2a00*/  ULEA UR6, UR6, UR4, 0x3 ;  /* 0x0000000406067291 */ /* 0x000fe2000f8e18ff */
[----:B------:R-:W-:-:S04]  /*2a10*/  LOP3.LUT R2, R2, UR5, RZ, 0x3c, !PT ;  /* 0x0000000502027c12 */ /* 0x000fc8000f8e3cff */
[----:B------:R-:W-:Y:S01]  /*2a20*/  SHF.L.U32 R2, R2, 0x1f, RZ ;  /* 0x0000001f02027819 */ /* 0x000fe200000006ff */
[----:B-1--4-:R-:W-:-:S07]  /*2a30*/  IMAD.U32 R0, RZ, RZ, UR6 ;  /* 0x00000006ff007e24 */ /* 0x012fce000f8e00ff */
.L_x_48:
[----:B-1----:R1:W2:Y:S02]  /*2a40*/  SYNCS.PHASECHK.TRANS64.TRYWAIT P0, [R0+URZ], R2 ;  /* 0x00000002000075a7 */ /* 0x0022a400080011ff */
[----:B--2---:R-:W-:Y:S05]  /*2a50*/  @!P0 NANOSLEEP.SYNCS 0x989680 ;  /* 0x009896800000895d */ /* 0x004fea0003900000 */
[----:B------:R-:W2:Y:S02]  /*2a60*/  @!P0 SYNCS.PHASECHK.TRANS64 P0, [R0+URZ], R2 ;  /* 0x00000002000085a7 */ /* 0x000ea400080010ff */
[----:B--2---:R-:W-:Y:S05]  /*2a70*/  @P0 EXIT ;  /* 0x000000000000094d */ /* 0x004fea0003800000 */
[----:B------:R-:W-:Y:S05]  /*2a80*/  BRA `(.L_x_48) ;  /* 0xfffffffc00ec7947 */ /* 0x000fea000383ffff */
.L_x_18:
[----:B------:R-:W-:-:S04]  /*2a90*/  UISETP.NE.AND UP1, UPT, UR37, URZ, UPT ;  /* 0x000000ff2500728c */ /* 0x000fc8000bf25270 */
[----:B------:R-:W-:-:S09]  /*2aa0*/  UISETP.NE.OR UP1, UPT, UR8, 0x1, UP1 ;  /* 0x000000010800788c */ /* 0x000fd20008f25670 */
[----:B------:R-:W-:Y:S05]  /*2ab0*/  BRA.U UP1, `(.L_x_49) ;  /* 0x0000000501487547 */ /* 0x000fea000b800000 */
[----:B------:R-:W-:Y:S01]  /*2ac0*/  ISETP.NE.AND P2, PT, R2, RZ, PT ;  /* 0x000000ff0200720c */ /* 0x000fe20003f45270 */
[----:B------:R-:W-:Y:S01]  /*2ad0*/  IMAD.MOV.U32 R12, RZ, RZ, 0x1 ;  /* 0x00000001ff0c7424 */ /* 0x000fe200078e00ff */
[----:B------:R-:W-:Y:S02]  /*2ae0*/  CS2R R10, SRZ ;  /* 0x00000000000a7805 */ /* 0x000fe4000001ff00 */
[----:B------:R-:W-:Y:S01]  /*2af0*/  CS2R R8, SRZ ;  /* 0x0000000000087805 */ /* 0x000fe2000001ff00 */
[----:B------:R-:W-:Y:S01]  /*2b00*/  UMOV UR4, 0x400 ;  /* 0x0000040000047882 */ /* 0x000fe20000000000 */
[----:B------:R-:W-:Y:S01]  /*2b10*/  UMOV UR6, URZ ;  /* 0x000000ff00067c82 */ /* 0x000fe20008000000 */
[----:B------:R-:W-:-:S12]  /*2b20*/  ULEA UR37, UR37, UR4, 0x18 ;  /* 0x0000000425257291 */ /* 0x000fd8000f8ec0ff */
.L_x_53:
[----:B------:R-:W-:Y:S02]  /*2b30*/  LEA R0, R8, UR37, 0x3 ;  /* 0x0000002508007c11 */ /* 0x000fe4000f8e18ff */
[----:B------:R-:W-:-:S03]  /*2b40*/  SHF.L.U32 R4, R9, 0x1f, RZ ;  /* 0x0000001f09047819 */ /* 0x000fc600000006ff */
[----:B------:R-:W-:Y:S01]  /*2b50*/  VIADD R5, R0, 0x170 ;  /* 0x0000017000057836 */ /* 0x000fe20000000000 */
[----:B------:R-:W1:Y:S02]  /*2b60*/  SYNCS.PHASECHK.TRANS64.TRYWAIT P0, [R0+URZ+0x160], R4 ;  /* 0x00016004000075a7 */ /* 0x000e6400080011ff */
[----:B-1----:R-:W-:Y:S05]  /*2b70*/  @!P0 BRA `(.L_x_50) ;  /* 0x0000004800f48947 */ /* 0x002fea0003800000 */
.L_x_150:
[----:B------:R-:W-:Y:S01]  /*2b80*/  ULEA UR5, UR6, UR37, 0x3 ;  /* 0x0000002506057291 */ /* 0x000fe2000f8e18ff */
[----:B-1----:R-:W-:Y:S01]  /*2b90*/  PRMT R0, RZ, 0x654, R5 ;  /* 0x00000654ff007816 */ /* 0x002fe20000000005 */
[----:B------:R-:W-:Y:S01]  /*2ba0*/  @!P2 IMAD.MOV.U32 R4, RZ, RZ, 0x10 ;  /* 0x00000010ff04a424 */ /* 0x000fe200078e00ff */
[----:B------:R-:W-:Y:S01]  /*2bb0*/  SHF.L.U32 R5, R12, 0x1f, RZ ;  /* 0x0000001f0c057819 */ /* 0x000fe200000006ff */
[----:B------:R-:W-:Y:S01]  /*2bc0*/  UIADD3 UR4, UPT, UPT, UR5, 0x100, URZ ;  /* 0x0000010005047890 */ /* 0x000fe2000fffe0ff */
[----:B------:R1:W-:Y:S05]  /*2bd0*/  SYNCS.ARRIVE.TRANS64.RED.A1T0 RZ, [R0+URZ], RZ ;  /* 0x000000ff00ff79a7 */ /* 0x0003ea00081004ff */
[----:B------:R-:W-:Y:S01]  /*2be0*/  IMAD.U32 R6, RZ, RZ, UR4 ;  /* 0x00000004ff067e24 */ /* 0x000fe2000f8e00ff */
[----:B------:R-:W2:Y:S04]  /*2bf0*/  SYNCS.PHASECHK.TRANS64.TRYWAIT P0, [UR5+0x110], R5 ;  /* 0x00011005ff0075a7 */ /* 0x000ea80008001105 */
[----:B------:R-:W-:Y:S01]  /*2c00*/  PRMT R6, R2, 0x654, R6 ;  /* 0x0000065402067816 */ /* 0x000fe20000000006 */
[----:B-12---:R-:W-:Y:S06]  /*2c10*/  @!P0 BRA `(.L_x_51) ;  /* 0x0000004800e08947 */ /* 0x006fec0003800000 */
.L_x_152:
[----:B------:R-:W-:Y:S01]  /*2c20*/  ULEA UR4, UR6, UR37, 0x4 ;  /* 0x0000002506047291 */ /* 0x000fe2000f8e20ff */
[----:B------:R-:W-:Y:S01]  /*2c30*/  SEL R3, R6, R3, !P2 ;  /* 0x0000000306037207 */ /* 0x000fe20005000000 */
[----:B------:R-:W-:Y:S01]  /*2c40*/  UIADD3 UR5, UPT, UPT, UR5, 0x100, URZ ;  /* 0x0000010005057890 */ /* 0x000fe2000fffe0ff */
[----:B-1----:R-:W-:Y:S01]  /*2c50*/  LEA R0, R11, UR37, 0x3 ;  /* 0x000000250b007c11 */ /* 0x002fe2000f8e18ff */
[----:B------:R-:W-:Y:S01]  /*2c60*/  UIADD3 UR4, UPT, UPT, UR4, 0x190, URZ ;  /* 0x0000019004047890 */ /* 0x000fe2000fffe0ff */
[----:B------:R1:W-:Y:S01]  /*2c70*/  @!P2 SYNCS.ARRIVE.TRANS64.RED RZ, [R3+URZ], R4 ;  /* 0x0000000403ffa9a7 */ /* 0x0003e200080004ff */
[----:B------:R-:W-:Y:S01]  /*2c80*/  UIADD3 UR6, UPT, UPT, UR6, 0x1, URZ ;  /* 0x0000000106067890 */ /* 0x000fe2000fffe0ff */
[----:B------:R-:W-:-:S03]  /*2c90*/  VIADD R8, R8, 0x1 ;  /* 0x0000000108087836 */ /* 0x000fc60000000000 */
[----:B------:R-:W-:Y:S02]  /*2ca0*/  UISETP.NE.AND UP0, UPT, UR6, 0x2, UPT ;  /* 0x000000020600788c */ /* 0x000fe4000bf05270 */
[----:B------:R-:W-:Y:S01]  /*2cb0*/  ISETP.NE.AND P0, PT, R8, 0x2, PT ;  /* 0x000000020800780c */ /* 0x000fe20003f05270 */
[----:B------:R-:W-:Y:S06]  /*2cc0*/  UGETNEXTWORKID.BROADCAST [UR4], [UR5] ;  /* 0x00000000040073ca */ /* 0x000fec0008000100 */
[----:B------:R-:W-:Y:S02]  /*2cd0*/  USEL UR4, URZ, 0x1, UP0 ;  /* 0x00000001ff047887 */ /* 0x000fe40008000000 */
[----:B------:R-:W-:-:S04]  /*2ce0*/  USEL UR6, UR6, URZ, UP0 ;  /* 0x000000ff06067287 */ /* 0x000fc80008000000 */
[----:B------:R-:W-:Y:S02]  /*2cf0*/  LOP3.LUT R12, R12, UR4, RZ, 0x3c, !PT ;  /* 0x000000040c0c7c12 */ /* 0x000fe4000f8e3cff */
[----:B-1----:R-:W-:-:S04]  /*2d00*/  SHF.L.U32 R4, R10, 0x1f, RZ ;  /* 0x0000001f0a047819 */ /* 0x002fc800000006ff */
[----:B------:R-:W1:Y:S02]  /*2d10*/  SYNCS.PHASECHK.TRANS64.TRYWAIT P1, [R0+URZ+0x100], R4 ;  /* 0x00010004000075a7 */ /* 0x000e6400080211ff */
[----:B-1----:R-:W-:Y:S05]  /*2d20*/  @!P1 BRA `(.L_x_52) ;  /* 0x0000004800b49947 */ /* 0x002fea0003800000 */
.L_x_153:
[C---:B-1----:R-:W-:Y:S01]  /*2d30*/  LEA R4, R11.reuse, UR37, 0x4 ;  /* 0x000000250b047c11 */ /* 0x042fe2000f8e20ff */
[----:B------:R-:W-:Y:S01]  /*2d40*/  VIADD R0, R0, 0x110 ;  /* 0x0000011000007836 */ /* 0x000fe20000000000 */
[----:B------:R-:W-:Y:S01]  /*2d50*/  SEL R8, R8, RZ, P0 ;  /* 0x000000ff08087207 */ /* 0x000fe20000000000 */
[----:B------:R-:W-:-:S03]  /*2d60*/  VIADD R11, R11, 0x1 ;  /* 0x000000010b0b7836 */ /* 0x000fc60000000000 */
[----:B------:R-:W1:Y:S01]  /*2d70*/  LDS.128 R4, [R4+0x190] ;  /* 0x0001900004047984 */ /* 0x000e620000000c00 */
[----:B------:R-:W-:Y:S02]  /*2d80*/  PRMT R0, RZ, 0x654, R0 ;  /* 0x00000654ff007816 */ /* 0x000fe40000000000 */
[C---:B------:R-:W-:Y:S01]  /*2d90*/  ISETP.NE.AND P1, PT, R11.reuse, 0x2, PT ;  /* 0x000000020b00780c */ /* 0x040fe20003f25270 */
[----:B------:R-:W-:Y:S01]  /*2da0*/  @!PT LDS RZ, [RZ] ;  /* 0x00000000fffff984 */ /* 0x000fe20000000800 */
[----:B------:R-:W-:Y:S01]  /*2db0*/  @!PT LDS RZ, [RZ] ;  /* 0x00000000fffff984 */ /* 0x000fe20000000800 */
[----:B------:R-:W-:Y:S01]  /*2dc0*/  @!PT LDS RZ, [RZ] ;  /* 0x00000000fffff984 */ /* 0x000fe20000000800 */
[----:B------:R-:W-:Y:S01]  /*2dd0*/  @!PT LDS RZ, [RZ] ;  /* 0x00000000fffff984 */ /* 0x000fe20000000800 */
[----:B------:R2:W-:Y:S06]  /*2de0*/  MEMBAR.ALL.CTA ;  /* 0x0000000000007992 */ /* 0x0005ec0000008000 */
[----:B--2---:R-:W2:Y:S01]  /*2df0*/  FENCE.VIEW.ASYNC.S ;  /* 0x00000000000073c6 */ /* 0x004ea20000000000 */
[----:B------:R-:W-:Y:S01]  /*2e00*/  SEL R11, R11, RZ, P1 ;  /* 0x000000ff0b0b7207 */ /* 0x000fe20000800000 */
[----:B--2---:R2:W-:Y:S01]  /*2e10*/  SYNCS.ARRIVE.TRANS64.RED.A1T0 RZ, [R0+URZ], RZ ;  /* 0x000000ff00ff79a7 */ /* 0x0045e200081004ff */
[----:B-1----:R-:W-:-:S02]  /*2e20*/  LOP3.LUT P3, RZ, R6, 0x1, RZ, 0xc0, !PT ;  /* 0x0000000106ff7812 */ /* 0x002fc4000786c0ff */
[----:B------:R-:W-:-:S04]  /*2e30*/  SEL R4, RZ, 0x1, P1 ;  /* 0x00000001ff047807 */ /* 0x000fc80000800000 */
[----:B------:R-:W-:Y:S02]  /*2e40*/  LOP3.LUT R10, R10, R4, RZ, 0x3c, !PT ;  /* 0x000000040a0a7212 */ /* 0x000fe400078e3cff */
[----:B--2---:R-:W-:-:S04]  /*2e50*/  SEL R0, RZ, 0x1, P0 ;  /* 0x00000001ff007807 */ /* 0x004fc80000000000 */
[----:B------:R-:W-:Y:S01]  /*2e60*/  LOP3.LUT R9, R9, R0, RZ, 0x3c, !PT ;  /* 0x0000000009097212 */ /* 0x000fe200078e3cff */
[----:B------:R-:W-:Y:S06]  /*2e70*/  @P3 BRA `(.L_x_53) ;  /* 0xfffffffc002c3947 */ /* 0x000fec000383ffff */
[----:B------:R-:W-:Y:S01]  /*2e80*/  ULEA UR5, UR6, UR37, 0x3 ;  /* 0x0000002506057291 */ /* 0x000fe2000f8e18ff */
[----:B------:R-:W-:-:S08]  /*2e90*/  SHF.L.U32 R2, R12, 0x1f, RZ ;  /* 0x0000001f0c027819 */ /* 0x000fd000000006ff */
[----:B------:R-:W1:Y:S02]  /*2ea0*/  SYNCS.PHASECHK.TRANS64 P0, [UR5+0x110], R2 ;  /* 0x00011002ff0075a7 */ /* 0x000e640008001005 */
[----:B-1----:R-:W-:Y:S05]  /*2eb0*/  @P0 BRA `(.L_x_54) ;  /* 0x0000000000080947 */ /* 0x002fea0003800000 */
[----:B------:R-:W1:Y:S02]  /*2ec0*/  SYNCS.PHASECHK.TRANS64.TRYWAIT P0, [UR5+0x110], R2 ;  /* 0x00011002ff0075a7 */ /* 0x000e640008001105 */
[----:B-1----:R-:W-:Y:S05]  /*2ed0*/  @!P0 BRA `(.L_x_55) ;  /* 0x00000048005c8947 */ /* 0x002fea0003800000 */
.L_x_54:
[----:B------:R-:W-:-:S04]  /*2ee0*/  UIADD3 UR4, UPT, UPT, UR6, 0x1, URZ ;  /* 0x0000000106047890 */ /* 0x000fc8000fffe0ff */
[----:B------:R-:W-:-:S04]  /*2ef0*/  UISETP.NE.AND UP0, UPT, UR4, 0x2, UPT ;  /* 0x000000020400788c */ /* 0x000fc8000bf05270 */
[----:B------:R-:W-:Y:S02]  /*2f00*/  USEL UR7, URZ, 0x1, UP0 ;  /* 0x00000001ff077887 */ /* 0x000fe40008000000 */
[----:B------:R-:W-:-:S04]  /*2f10*/  USEL UR4, UR4, URZ, UP0 ;  /* 0x000000ff04047287 */ /* 0x000fc80008000000 */
[----:B------:R-:W-:Y:S01]  /*2f20*/  ULEA UR4, UR4, UR37, 0x3 ;  /* 0x0000002504047291 */ /* 0x000fe2000f8e18ff */
[----:B-1----:R-:W-:-:S04]  /*2f30*/  LOP3.LUT R2, R12, UR7, RZ, 0x3c, !PT ;  /* 0x000000070c027c12 */ /* 0x002fc8000f8e3cff */
[----:B------:R-:W-:-:S04]  /*2f40*/  SHF.L.U32 R0, R2, 0x1f, RZ ;  /* 0x0000001f02007819 */ /* 0x000fc800000006ff */
[----:B------:R-:W1:Y:S02]  /*2f50*/  SYNCS.PHASECHK.TRANS64 P0, [UR4+0x110], R0 ;  /* 0x00011000ff0075a7 */ /* 0x000e640008001004 */
[----:B-1----:R-:W-:Y:S05]  /*2f60*/  @P0 EXIT ;  /* 0x000000000000094d */ /* 0x002fea0003800000 */
[----:B------:R-:W-:Y:S02]  /*2f70*/  SHF.L.U32 R2, R2, 0x1f, RZ ;  /* 0x0000001f02027819 */ /* 0x000fe400000006ff */
[----:B------:R-:W-:-:S07]  /*2f80*/  MOV R0, UR4 ;  /* 0x0000000400007c02 */ /* 0x000fce0008000f00 */
.L_x_56:
[----:B-1----:R1:W2:Y:S02]  /*2f90*/  SYNCS.PHASECHK.TRANS64.TRYWAIT P0, [R0+URZ+0x110], R2 ;  /* 0x00011002000075a7 */ /* 0x0022a400080011ff */
[----:B--2---:R-:W-:Y:S05]  /*2fa0*/  @!P0 NANOSLEEP.SYNCS 0x989680 ;  /* 0x009896800000895d */ /* 0x004fea0003900000 */
[----:B------:R-:W2:Y:S02]  /*2fb0*/  @!P0 SYNCS.PHASECHK.TRANS64 P0, [R0+URZ+0x110], R2 ;  /* 0x00011002000085a7 */ /* 0x000ea400080010ff */
[----:B--2---:R-:W-:Y:S05]  /*2fc0*/  @P0 EXIT ;  /* 0x000000000000094d */ /* 0x004fea0003800000 */
[----:B------:R-:W-:Y:S05]  /*2fd0*/  BRA `(.L_x_56) ;  /* 0xfffffffc00ec7947 */ /* 0x000fea000383ffff */
.L_x_49:
[----:B------:R-:W-:-:S09]  /*2fe0*/  UISETP.NE.AND UP1, UPT, UR8, URZ, UPT ;  /* 0x000000ff0800728c */ /* 0x000fd2000bf25270 */
[----:B------:R-:W-:Y:S05]  /*2ff0*/  BRA.U UP1, `(.L_x_57) ;  /* 0x0000000d01cc7547 */ /* 0x000fea000b800000 */
[----:B------:R-:W-:Y:S01]  /*3000*/  UMOV UR4, 0x40 ;  /* 0x0000004000047882 */ /* 0x000fe20000000000 */
[----:B------:R-:W-:Y:S01]  /*3010*/  NOP ;  /* 0x0000000000007918 */ /* 0x000fe20000000000 */
[----:B------:R-:W-:Y:S01]  /*3020*/  ULEA UR4, UR37, UR4, 0x18 ;  /* 0x0000000425047291 */ /* 0x000fe2000f8ec0ff */
[----:B------:R-:W-:Y:S02]  /*3030*/  UMOV UR5, 0x400 ;  /* 0x0000040000057882 */ /* 0x000fe40000000000 */
[----:B------:R-:W-:-:S06]  /*3040*/  ULEA UR37, UR37, UR5, 0x18 ;  /* 0x0000000525257291 */ /* 0x000fcc000f8ec0ff */
[----:B------:R-:W1:Y:S02]  /*3050*/  LDS.U8 R0, [UR4+0x1c] ;  /* 0x00001c04ff007984 */ /* 0x000e640008000000 */
[----:B-1----:R-:W-:-:S13]  /*3060*/  ISETP.NE.AND P0, PT, R0, RZ, PT ;  /* 0x000000ff0000720c */ /* 0x002fda0003f05270 */
[----:B------:R-:W-:Y:S05]  /*3070*/  @P0 BRA `(.L_x_58) ;  /* 0x0000000000580947 */ /* 0x000fea0003800000 */
[----:B------:R-:W-:-:S13]  /*3080*/  ELECT P0, URZ, PT ;  /* 0x0000000000ff782f */ /* 0x000fda0003800000 */
[----:B------:R-:W-:Y:S05]  /*3090*/  @!P0 BRA `(.L_x_59) ;  /* 0x0000000000608947 */ /* 0x000fea0003800000 */
[----:B------:R-:W-:Y:S01]  /*30a0*/  UMOV UR5, 0x10 ;  /* 0x0000001000057882 */ /* 0x000fe20000000000 */
[----:B------:R-:W-:Y:S01]  /*30b0*/  HFMA2 R0, -RZ, RZ, 0, 5.9604644775390625e-08 ;  /* 0x00000001ff007431 */ /* 0x000fe200000001ff */
[----:B------:R-:W-:-:S03]  /*30c0*/  MOV R2, 0xffff ;  /* 0x0000ffff00027802 */ /* 0x000fc60000000f00 */
[----:B------:R-:W-:Y:S04]  /*30d0*/  DEPBAR.LE SB1, 0x36 ;  /* 0x00009d800000791a */ /* 0x000fe80000000000 */
[----:B------:R-:W1:Y:S02]  /*30e0*/  UTCATOMSWS.FIND_AND_SET.ALIGN UP0, UR5, UR5 ;  /* 0x00000005000575e3 */ /* 0x000e640008000800 */
[----:B-1----:R-:W-:Y:S01]  /*30f0*/  MOV R3, UR5 ;  /* 0x0000000500037c02 */ /* 0x002fe20008000f00 */
[----:B------:R-:W-:Y:S06]  /*3100*/  BRA.U UP0, `(.L_x_60) ;  /* 0x0000000100187547 */ /* 0x000fec000b800000 */
.L_x_61:
[----:B------:R-:W-:Y:S05]  /*3110*/  NANOSLEEP 0x64 ;  /* 0x000000640000795d */ /* 0x000fea0003800000 */
[----:B------:R-:W-:-:S05]  /*3120*/  UMOV UR5, 0x10 ;  /* 0x0000001000057882 */ /* 0x000fca0000000000 */
[----:B------:R-:W-:Y:S04]  /*3130*/  DEPBAR.LE SB1, 0x36 ;  /* 0x00009d800000791a */ /* 0x000fe80000000000 */
[----:B------:R-:W1:Y:S02]  /*3140*/  UTCATOMSWS.FIND_AND_SET.ALIGN UP0, UR5, UR5 ;  /* 0x00000005000575e3 */ /* 0x000e640008000800 */
[----:B-1----:R-:W-:Y:S01]  /*3150*/  MOV R3, UR5 ;  /* 0x0000000500037c02 */ /* 0x002fe20008000f00 */
[----:B------:R-:W-:Y:S05]  /*3160*/  BRA.U !UP0, `(.L_x_61) ;  /* 0xfffffffd08e87547 */ /* 0x000fea000b83ffff */
.L_x_60:
[-C--:B------:R-:W-:Y:S02]  /*3170*/  SHF.L.U32 R2, R2, R3.reuse, RZ ;  /* 0x0000000302027219 */ /* 0x080fe400000006ff */
[----:B------:R-:W-:Y:S01]  /*3180*/  SHF.L.U32 R0, R0, R3, RZ ;  /* 0x0000000300007219 */ /* 0x000fe200000006ff */
[----:B------:R-:W-:Y:S02]  /*3190*/  IMAD.SHL.U32 R3, R3, 0x20, RZ ;  /* 0x0000002003037824 */ /* 0x000fe400078e00ff */
[----:B------:R1:W-:Y:S04]  /*31a0*/  ATOMS.OR RZ, [UR4+0x14], R2 ;  /* 0x00001402ffff798c */ /* 0x0003e8000b000004 */
[----:B------:R1:W-:Y:S04]  /*31b0*/  ATOMS.OR RZ, [UR4+0x18], R0 ;  /* 0x00001800ffff798c */ /* 0x0003e8000b000004 */
[----:B------:R1:W-:Y:S01]  /*31c0*/  STS [UR37+0x1b0], R3 ;  /* 0x0001b003ff007988 */ /* 0x0003e20008000825 */
[----:B------:R-:W-:Y:S05]  /*31d0*/  BRA `(.L_x_59) ;  /* 0x0000000000107947 */ /* 0x000fea0003800000 */
.L_x_58:
[----:B------:R-:W-:Y:S02]  /*31e0*/  MOV R0, 0xffffffff ;  /* 0xffffffff00007802 */ /* 0x000fe40000000f00 */
[----:B------:R-:W-:-:S03]  /*31f0*/  MOV R2, 0x3220 ;  /* 0x0000322000027802 */ /* 0x000fc60000000f00 */
[----:B------:R1:W-:Y:S04]  /*3200*/  STS [UR37+0x1b0], R0 ;  /* 0x0001b000ff007988 */ /* 0x0003e80008000825 */
[----:B-1-3-5:R-:W-:Y:S05]  /*3210*/  CALL.REL.NOINC `($__internal_1_$__cuda_sm10x_tcgen05_guardrail_trap_phase_invalid_during_alloc) ;  /* 0x0000004c00307944 */ /* 0x02afea0003c00000 */
.L_x_59:
[----:B------:R-:W-:Y:S05]  /*3220*/  WARPSYNC.ALL ;  /* 0x0000000000007948 */ /* 0x000fea0003800000 */
[----:B------:R-:W2:Y:S01]  /*3230*/  S2UR UR5, SR_CgaCtaId ;  /* 0x00000000000579c3 */ /* 0x000ea20000008800 */
[----:B------:R-:W-:Y:S01]  /*3240*/  UMOV UR4, 0x400 ;  /* 0x0000040000047882 */ /* 0x000fe20000000000 */
[----:B------:R-:W-:-:S06]  /*3250*/  NOP ;  /* 0x0000000000007918 */ /* 0x000fcc0000000000 */
[----:B------:R-:W-:Y:S06]  /*3260*/  BAR.ARV 0x6, 0xa0 ;  /* 0x0182800000007b1d */ /* 0x000fec0000002000 */
[----:B------:R-:W4:Y:S01]  /*3270*/  LDCU UR7, c[0x0][0x38c] ;  /* 0x00007180ff0777ac */ /* 0x000f220008000800 */
[----:B------:R-:W-:Y:S01]  /*3280*/  IMAD.MOV.U32 R11, RZ, RZ, 0x1 ;  /* 0x00000001ff0b7424 */ /* 0x000fe200078e00ff */
[----:B------:R-:W-:Y:S01]  /*3290*/  CS2R R8, SRZ ;  /* 0x0000000000087805 */ /* 0x000fe2000001ff00 */
[----:B------:R-:W-:Y:S01]  /*32a0*/  IMAD.MOV.U32 R10, RZ, RZ, RZ ;  /* 0x000000ffff0a7224 */ /* 0x000fe200078e00ff */
[----:B------:R-:W3:Y:S01]  /*32b0*/  LDCU UR6, c[0x0][0x38c] ;  /* 0x00007180ff0677ac */ /* 0x000ee20008000800 */
[----:B------:R-:W-:Y:S01]  /*32c0*/  UMOV UR15, URZ ;  /* 0x000000ff000f7c82 */ /* 0x000fe20008000000 */
[----:B------:R-:W-:Y:S01]  /*32d0*/  UMOV UR14, URZ ;  /* 0x000000ff000e7c82 */ /* 0x000fe20008000000 */
[----:B--2---:R-:W-:Y:S01]  /*32e0*/  ULEA UR5, UR5, UR4, 0x18 ;  /* 0x0000000405057291 */ /* 0x004fe2000f8ec0ff */
[----:B------:R-:W-:Y:S01]  /*32f0*/  UMOV UR24, 0x0 ;  /* 0x0000000000187882 */ /* 0x000fe20000000000 */
[----:B------:R-:W-:-:S02]  /*3300*/  UMOV UR25, 0x4100910 ;  /* 0x0410091000197882 */ /* 0x000fc40000000000 */
[----:B------:R-:W-:Y:S02]  /*3310*/  UIADD3 UR10, UPT, UPT, UR5, 0x6800, URZ ;  /* 0x00006800050a7890 */ /* 0x000fe4000fffe0ff */
[----:B------:R-:W-:Y:S02]  /*3320*/  UIADD3 UR11, UPT, UPT, UR5, 0x1e800, URZ ;  /* 0x0001e800050b7890 */ /* 0x000fe4000fffe0ff */
[----:B----4-:R-:W-:Y:S01]  /*3330*/  UIADD3 UR7, UPT, UPT, UR7, 0x1f, URZ ;  /* 0x0000001f07077890 */ /* 0x010fe2000fffe0ff */
[----:B-1----:R-:W1:Y:S01]  /*3340*/  LDS R0, [UR5+0x1b0] ;  /* 0x0001b005ff007984 */ /* 0x002e620008000800 */
[----:B------:R-:W-:Y:S02]  /*3350*/  USHF.R.U32.HI UR10, URZ, 0x4, UR10 ;  /* 0x00000004ff0a7899 */ /* 0x000fe4000801160a */
[----:B------:R-:W-:Y:S02]  /*3360*/  USHF.R.S32.HI UR4, URZ, 0x1f, UR7 ;  /* 0x0000001fff047899 */ /* 0x000fe40008011407 */
[----:B------:R-:W-:-:S02]  /*3370*/  USHF.R.U32.HI UR11, URZ, 0x4, UR11 ;  /* 0x00000004ff0b7899 */ /* 0x000fc4000801160b */
[----:B------:R-:W-:Y:S02]  /*3380*/  ULEA.HI UR4, UR4, UR7, URZ, 0x5 ;  /* 0x0000000704047291 */ /* 0x000fe4000f8f28ff */
[----:B------:R-:W-:Y:S02]  /*3390*/  ULOP3.LUT UR10, UR10, 0x3fff, URZ, 0xc0, !UPT ;  /* 0x00003fff0a0a7892 */ /* 0x000fe4000f8ec0ff */
[----:B------:R-:W-:Y:S02]  /*33a0*/  USHF.R.S32.HI UR4, URZ, 0x5, UR4 ;  /* 0x00000005ff047899 */ /* 0x000fe40008011404 */
[----:B------:R-:W-:Y:S02]  /*33b0*/  ULOP3.LUT UR11, UR11, 0x3fff, URZ, 0xc0, !UPT ;  /* 0x00003fff0b0b7892 */ /* 0x000fe4000f8ec0ff */
[----:B------:R-:W-:Y:S01]  /*33c0*/  UISETP.LT.AND UP0, UPT, UR4, 0x1, UPT ;  /* 0x000000010400788c */ /* 0x000fe2000bf01270 */
[----:B------:R-:W-:Y:S01]  /*33d0*/  UMOV UR22, 0x0 ;  /* 0x0000000000167882 */ /* 0x000fe20000000000 */
[----:B------:R-:W-:-:S02]  /*33e0*/  UMOV UR23, 0x4100910 ;  /* 0x0410091000177882 */ /* 0x000fc40000000000 */
[----:B------:R-:W-:Y:S02]  /*33f0*/  USEL UR9, UR4, 0x1, !UP0 ;  /* 0x0000000104097887 */ /* 0x000fe4000c000000 */
[----:B------:R-:W-:Y:S02]  /*3400*/  ULOP3.LUT UR10, UR10, 0x10000, URZ, 0xfc, !UPT ;  /* 0x000100000a0a7892 */ /* 0x000fe4000f8efcff */
[----:B------:R-:W-:Y:S02]  /*3410*/  ULOP3.LUT UR11, UR11, 0x10000, URZ, 0xfc, !UPT ;  /* 0x000100000b0b7892 */ /* 0x000fe4000f8efcff */
[----:B------:R-:W-:Y:S02]  /*3420*/  UIADD3 UR9, UPT, UPT, -UR9, URZ, URZ ;  /* 0x000000ff09097290 */ /* 0x000fe4000fffe1ff */
[----:B---3--:R-:W-:Y:S01]  /*3430*/  UISETP.GE.AND UP3, UPT, UR6, 0x1, UPT ;  /* 0x000000010600788c */ /* 0x008fe2000bf66270 */
[----:B------:R-:W-:Y:S01]  /*3440*/  UMOV UR20, 0x0 ;  /* 0x0000000000147882 */ /* 0x000fe20000000000 */
[----:B------:R-:W-:Y:S01]  /*3450*/  UMOV UR21, 0x4100910 ;  /* 0x0410091000157882 */ /* 0x000fe20000000000 */
[----:B------:R-:W-:Y:S01]  /*3460*/  UMOV UR18, 0x0 ;  /* 0x0000000000127882 */ /* 0x000fe20000000000 */
[----:B------:R-:W-:Y:S01]  /*3470*/  UMOV UR19, 0x4100910 ;  /* 0x0410091000137882 */ /* 0x000fe20000000000 */
[----:B-1----:R-:W-:-:S15]  /*3480*/  R2UR UR16, R0 ;  /* 0x00000000001072ca */ /* 0x002fde00000e0000 */
.L_x_68:
[----:B------:R-:W-:Y:S02]  /*3490*/  LEA R0, R10, UR5, 0x3 ;  /* 0x000000050a007c11 */ /* 0x000fe4000f8e18ff */
[----:B------:R-:W-:Y:S02]  /*34a0*/  SHF.L.U32 R2, R9, 0x1f, RZ ;  /* 0x0000001f09027819 */ /* 0x000fe400000006ff */
[----:B------:R-:W-:Y:S01]  /*34b0*/  PLOP3.LUT P0, PT, PT, PT, UP3, 0x80, 0x8 ;  /* 0x000000000008781c */ /* 0x000fe20003f0f038 */
[----:B------:R-:W-:Y:S01]  /*34c0*/  VIADD R3, R0, 0x110 ;  /* 0x0000011000037836 */ /* 0x000fe20000000000 */
[----:B-1----:R-:W1:Y:S02]  /*34d0*/  SYNCS.PHASECHK.TRANS64.TRYWAIT P1, [R0+URZ+0x100], R2 ;  /* 0x00010002000075a7 */ /* 0x002e6400080211ff */
[----:B-1-3--:R-:W-:Y:S09]  /*34e0*/  @!P1 BRA `(.L_x_62) ;  /* 0x0000004000f09947 */ /* 0x00aff20003800000 */
.L_x_155:
[----:B------:R-:W-:Y:S01]  /*34f0*/  LEA R4, R10, UR5, 0x4 ;  /* 0x000000050a047c11 */ /* 0x000fe2000f8e20ff */
[----:B------:R-:W-:Y:S01]  /*3500*/  @UP3 ULEA UR6, UR14, UR5, 0x3 ;  /* 0x000000050e063291 */ /* 0x000fe2000f8e18ff */
[----:B------:R-:W-:Y:S01]  /*3510*/  PLOP3.LUT P2, PT, PT, PT, PT, 0x80, 0x8 ;  /* 0x000000000008781c */ /* 0x000fe20003f4f070 */
[----:B------:R-:W-:Y:S01]  /*3520*/  ULEA UR7, UR15, UR5, 0x3 ;  /* 0x000000050f077291 */ /* 0x000fe2000f8e18ff */
[----:B------:R-:W-:Y:S02]  /*3530*/  PRMT R3, RZ, 0x654, R3 ;  /* 0x00000654ff037816 */ /* 0x000fe40000000003 */
[----:B------:R-:W2:Y:S01]  /*3540*/  LDS.128 R4, [R4+0x190] ;  /* 0x0001900004047984 */ /* 0x000ea20000000c00 */
[----:B-1----:R-:W-:Y:S02]  /*3550*/  @P0 SHF.L.U32 R2, R8, 0x1f, RZ ;  /* 0x0000001f08020819 */ /* 0x002fe400000006ff */
[----:B------:R-:W-:Y:S01]  /*3560*/  SHF.L.U32 R0, R11, 0x1f, RZ ;  /* 0x0000001f0b007819 */ /* 0x000fe200000006ff */
[----:B------:R-:W-:Y:S01]  /*3570*/  @!PT LDS RZ, [RZ] ;  /* 0x00000000fffff984 */ /* 0x000fe20000000800 */
[----:B------:R-:W-:Y:S01]  /*3580*/  @!PT LDS RZ, [RZ] ;  /* 0x00000000fffff984 */ /* 0x000fe20000000800 */
[----:B------:R-:W-:Y:S01]  /*3590*/  @!PT LDS RZ, [RZ] ;  /* 0x00000000fffff984 */ /* 0x000fe20000000800 */
[----:B------:R-:W-:Y:S01]  /*35a0*/  @!PT LDS RZ, [RZ] ;  /* 0x00000000fffff984 */ /* 0x000fe20000000800 */
[----:B------:R1:W-:Y:S06]  /*35b0*/  MEMBAR.ALL.CTA ;  /* 0x0000000000007992 */ /* 0x0003ec0000008000 */
[----:B-1----:R-:W1:Y:S02]  /*35c0*/  FENCE.VIEW.ASYNC.S ;  /* 0x00000000000073c6 */ /* 0x002e640000000000 */
[----:B-1----:R1:W-:Y:S01]  /*35d0*/  SYNCS.ARRIVE.TRANS64.RED.A1T0 RZ, [R3+URZ], RZ ;  /* 0x000000ff03ff79a7 */ /* 0x0023e200081004ff */
[----:B------:R1:W3:Y:S01]  /*35e0*/  @P0 SYNCS.PHASECHK.TRANS64.TRYWAIT P2, [UR6], R2 ;  /* 0x00000002ff0005a7 */ /* 0x0002e20008041106 */
[----:B------:R-:W-:Y:S01]  /*35f0*/  ULEA.HI UR6, UR15, UR15, URZ, 0x1 ;  /* 0x0000000f0f067291 */ /* 0x000fe2000f8f08ff */
[----:B--2---:R-:W-:-:S03]  /*3600*/  LOP3.LUT P1, RZ, R6, 0x1, RZ, 0xc0, !PT ;  /* 0x0000000106ff7812 */ /* 0x004fc6000782c0ff */
[----:B------:R-:W-:Y:S02]  /*3610*/  USHF.L.U32 UR8, UR6, 0x5, URZ ;  /* 0x0000000506087899 */ /* 0x000fe400080006ff */
[----:B------:R-:W-:Y:S02]  /*3620*/  ULOP3.LUT UR6, UR6, 0xffe, URZ, 0xc0, !UPT ;  /* 0x00000ffe06067892 */ /* 0x000fe4000f8ec0ff */
[----:B------:R-:W-:Y:S02]  /*3630*/  ULOP3.LUT UR8, UR8, 0xffffffc0, URZ, 0xc0, !UPT ;  /* 0xffffffc008087892 */ /* 0x000fe4000f8ec0ff */
[----:B------:R-:W-:Y:S02]  /*3640*/  UIADD3 UR6, UPT, UPT, -UR6, UR15, URZ ;  /* 0x0000000f06067290 */ /* 0x000fe4000fffe1ff */
[----:B------:R-:W-:Y:S01]  /*3650*/  UIADD3 UR8, UPT, UPT, UR16, UR8, URZ ;  /* 0x0000000810087290 */ /* 0x000fe2000fffe0ff */
[----:B------:R-:W2:Y:S03]  /*3660*/  SYNCS.PHASECHK.TRANS64.TRYWAIT P0, [UR7+0x140], R0 ;  /* 0x00014000ff0075a7 */ /* 0x000ea60008001107 */
[----:B------:R-:W-:Y:S01]  /*3670*/  ULEA UR8, UR6, UR8, 0x14 ;  /* 0x0000000806087291 */ /* 0x000fe2000f8ea0ff */
[----:B-123--:R-:W-:Y:S11]  /*3680*/  @!P0 BRA `(.L_x_63) ;  /* 0x00000040009c8947 */ /* 0x00eff60003800000 */
.L_x_157:
[----:B------:R-:W-:Y:S01]  /*3690*/  IADD3 R10, PT, PT, R10, 0x1, RZ ;  /* 0x000000010a0a7810 */ /* 0x000fe20007ffe0ff */
[----:B------:R-:W-:Y:S06]  /*36a0*/  BRA.U !UP3, `(.L_x_64) ;  /* 0x000000010bc07547 */ /* 0x000fec000b800000 */
[----:B------:R-:W-:Y:S01]  /*36b0*/  UPLOP3.LUT UP4, UPT, UPT, UPT, UPT, 0x40, 0x4 ;  /* 0x000000000004789c */ /* 0x000fe20003f8e870 */
[----:B------:R-:W-:Y:S01]  /*36c0*/  UMOV UR13, UR9 ;  /* 0x00000009000d7c82 */ /* 0x000fe20008000000 */
[----:B------:R-:W-:Y:S01]  /*36d0*/  UMOV UR12, UR4 ;  /* 0x00000004000c7c82 */ /* 0x000fe20008000000 */
[----:B------:R-:W-:-:S08]  /*36e0*/  UMOV UR17, UR14 ;  /* 0x0000000e00117c82 */ /* 0x000fd00008000000 */
.L_x_67:
[----:B------:R-:W-:Y:S02]  /*36f0*/  UIADD3 UR13, UPT, UPT, UR13, 0x1, URZ ;  /* 0x000000010d0d7890 */ /* 0x000fe4000fffe0ff */
[----:B--2---:R-:W-:Y:S02]  /*3700*/  ULEA UR6, UR17, UR5, 0x3 ;  /* 0x0000000511067291 */ /* 0x004fe4000f8e18ff */
[----:B------:R-:W-:Y:S01]  /*3710*/  UISETP.NE.AND UP0, UPT, UR13, URZ, UPT ;  /* 0x000000ff0d00728c */ /* 0x000fe2000bf05270 */
[----:B---3--:R-:W-:Y:S10]  /*3720*/  @P2 BRA `(.L_x_65) ;  /* 0x00000000000c2947 */ /* 0x008ff40003800000 */
[----:B-1----:R-:W-:Y:S04]  /*3730*/  SHF.L.U32 R2, R8, 0x1f, RZ ;  /* 0x0000001f08027819 */ /* 0x002fe800000006ff */
[----:B------:R-:W1:Y:S02]  /*3740*/  SYNCS.PHASECHK.TRANS64.TRYWAIT P0, [UR6], R2 ;  /* 0x00000002ff0075a7 */ /* 0x000e640008001106 */
[----:B-1----:R-:W-:Y:S05]  /*3750*/  @!P0 BRA `(.L_x_66) ;  /* 0x0000004000808947 */ /* 0x002fea0003800000 */
.L_x_65:
[----:B------:R-:W-:Y:S01]  /*3760*/  UISETP.NE.AND UP1, UPT, UR12, 0x1, UPT ;  /* 0x000000010c00788c */ /* 0x000fe2000bf25270 */
[----:B------:R-:W-:Y:S01]  /*3770*/  PLOP3.LUT P2, PT, PT, PT, PT, 0x80, 0x8 ;  /* 0x000000000008781c */ /* 0x000fe20003f4f070 */
[----:B------:R-:W-:Y:S02]  /*3780*/  UIADD3 UR14, UPT, UPT, UR17, 0x1, URZ ;  /* 0x00000001110e7890 */ /* 0x000fe4000fffe0ff */
[----:B------:R-:W-:Y:S02]  /*3790*/  ULEA UR28, UR17, UR11, 0x9 ;  /* 0x0000000b111c7291 */ /* 0x000fe4000f8e48ff */
[----:B------:R-:W-:Y:S01]  /*37a0*/  UISETP.NE.AND UP2, UPT, UR14, 0xc, UPT ;  /* 0x0000000c0e00788c */ /* 0x000fe2000bf45270 */
[----:B------:R-:W-:Y:S01]  /*37b0*/  PLOP3.LUT P0, PT, PT, PT, UP1, 0x80, 0x8 ;  /* 0x000000000008781c */ /* 0x000fe20003f0f018 */
[----:B------:R-:W-:Y:S02]  /*37c0*/  UIADD3 UR40, UPT, UPT, UR28, 0x2, URZ ;  /* 0x000000021c287890 */ /* 0x000fe4000fffe0ff */
[----:B------:R-:W-:Y:S02]  /*37d0*/  USEL UR27, URZ, 0x1, UP2 ;  /* 0x00000001ff1b7887 */ /* 0x000fe40009000000 */
[----:B------:R-:W-:Y:S02]  /*37e0*/  USEL UR14, UR14, URZ, UP2 ;  /* 0x000000ff0e0e7287 */ /* 0x000fe40009000000 */
[----:B------:R-:W-:Y:S02]  /*37f0*/  UIADD3 UR36, UPT, UPT, UR28, 0x4, URZ ;  /* 0x000000041c247890 */ /* 0x000fe4000fffe0ff */
[----:B------:R-:W-:Y:S01]  /*3800*/  @UP1 ULEA UR26, UR14, UR5, 0x3 ;  /* 0x000000050e1a1291 */ /* 0x000fe2000f8e18ff */
[----:B------:R-:W-:Y:S01]  /*3810*/  LOP3.LUT R8, R8, UR27, RZ, 0x3c, !PT ;  /* 0x0000001b08087c12 */ /* 0x000fe2000f8e3cff */
[----:B------:R-:W-:Y:S02]  /*3820*/  UIADD3 UR32, UPT, UPT, UR28, 0x6, URZ ;  /* 0x000000061c207890 */ /* 0x000fe4000fffe0ff */
[----:B------:R-:W-:Y:S01]  /*3830*/  UIADD3 UR6, UPT, UPT, UR6, 0x60, URZ ;  /* 0x0000006006067890 */ /* 0x000fe2000fffe0ff */
[----:B-1----:R-:W-:Y:S01]  /*3840*/  @P0 SHF.L.U32 R0, R8, 0x1f, RZ ;  /* 0x0000001f08000819 */ /* 0x002fe200000006ff */
[----:B------:R-:W-:Y:S01]  /*3850*/  UIADD3 UR12, UPT, UPT, UR12, -0x1, URZ ;  /* 0xffffffff0c0c7890 */ /* 0x000fe2000fffe0ff */
[----:B------:R-:W-:Y:S02]  /*3860*/  UMOV UR29, 0x40004040 ;  /* 0x40004040001d7882 */ /* 0x000fe40000000000 */
[----:B------:R2:W3:Y:S01]  /*3870*/  @P0 SYNCS.PHASECHK.TRANS64.TRYWAIT P2, [UR26], R0 ;  /* 0x00000000ff0005a7 */ /* 0x0004e2000804111a */
[----:B------:R-:W-:Y:S01]  /*3880*/  ULEA UR26, UR17, UR10, 0x9 ;  /* 0x0000000a111a7291 */ /* 0x000fe2000f8e48ff */
[----:B------:R-:W-:Y:S01]  /*3890*/  UMOV UR27, 0x40004040 ;  /* 0x40004040001b7882 */ /* 0x000fe20000000000 */
[----:B------:R-:W-:Y:S02]  /*38a0*/  UMOV UR41, 0x40004040 ;  /* 0x4000404000297882 */ /* 0x000fe40000000000 */
[----:B------:R-:W-:Y:S02]  /*38b0*/  UIADD3 UR38, UPT, UPT, UR26, 0x2, URZ ;  /* 0x000000021a267890 */ /* 0x000fe4000fffe0ff */
[----:B------:R-:W-:Y:S02]  /*38c0*/  UIADD3 UR34, UPT, UPT, UR26, 0x4, URZ ;  /* 0x000000041a227890 */ /* 0x000fe4000fffe0ff */
[----:B------:R-:W-:Y:S01]  /*38d0*/  UIADD3 UR30, UPT, UPT, UR26, 0x6, URZ ;  /* 0x000000061a1e7890 */ /* 0x000fe2000fffe0ff */
[----:B------:R2:W-:Y:S01]  /*38e0*/  UTCHMMA gdesc[UR26], gdesc[UR28], tmem[UR8], tmem[UR24], idesc[UR25], UP4 ;  /* 0x00ff181c1a0075ea */ /* 0x0005e2000a000008 */
[----:B------:R-:W-:Y:S01]  /*38f0*/  UPLOP3.LUT UP4, UPT, UPT, UPT, UPT, 0x80, 0x8 ;  /* 0x000000000008789c */ /* 0x000fe20003f8f070 */
[----:B------:R-:W-:Y:S01]  /*3900*/  UMOV UR39, 0x40004040 ;  /* 0x4000404000277882 */ /* 0x000fe20000000000 */
[----:B------:R-:W-:Y:S01]  /*3910*/  UMOV UR37, 0x40004040 ;  /* 0x4000404000257882 */ /* 0x000fe20000000000 */
[----:B------:R2:W-:Y:S01]  /*3920*/  UTCHMMA gdesc[UR38], gdesc[UR40], tmem[UR8], tmem[UR22], idesc[UR23], UPT ;  /* 0x00ff1628260075ea */ /* 0x0005e2000b800008 */
[----:B------:R-:W-:Y:S01]  /*3930*/  UMOV UR35, 0x40004040 ;  /* 0x4000404000237882 */ /* 0x000fe20000000000 */
[----:B------:R-:W-:Y:S01]  /*3940*/  UMOV UR33, 0x40004040 ;  /* 0x4000404000217882 */ /* 0x000fe20000000000 */
[----:B------:R-:W-:Y:S01]  /*3950*/  UMOV UR31, 0x40004040 ;  /* 0x40004040001f7882 */ /* 0x000fe20000000000 */
[----:B------:R2:W-:Y:S01]  /*3960*/  UTCHMMA gdesc[UR34], gdesc[UR36], tmem[UR8], tmem[UR20], idesc[UR21], UPT ;  /* 0x00ff1424220075ea */ /* 0x0005e2000b800008 */
[----:B------:R2:W-:Y:S01]  /*3970*/  UTCHMMA gdesc[UR30], gdesc[UR32], tmem[UR8], tmem[UR18], idesc[UR19], UPT ;  /* 0x00ff12201e0075ea */ /* 0x0005e2000b800008 */
[----:B------:R2:W-:Y:S01]  /*3980*/  UTCBAR [UR6], URZ ;  /* 0x000000ff060073e9 */ /* 0x0005e200080000ff */
[----:B------:R-:W-:Y:S01]  /*3990*/  UMOV UR17, UR14 ;  /* 0x0000000e00117c82 */ /* 0x000fe20008000000 */
[----:B------:R-:W-:Y:S05]  /*39a0*/  BRA.U UP0, `(.L_x_67) ;  /* 0xfffffffd00507547 */ /* 0x000fea000b83ffff */
.L_x_64:
[----:B------:R-:W-:Y:S01]  /*39b0*/  UIADD3 UR15, UPT, UPT, UR15, 0x1, URZ ;  /* 0x000000010f0f7890 */ /* 0x000fe2000fffe0ff */
[C---:B------:R-:W-:Y:S01]  /*39c0*/  ISETP.NE.AND P0, PT, R10.reuse, 0x2, PT ;  /* 0x000000020a00780c */ /* 0x040fe20003f05270 */
[----:B------:R-:W-:Y:S02]  /*39d0*/  UIADD3 UR7, UPT, UPT, UR7, 0x120, URZ ;  /* 0x0000012007077890 */ /* 0x000fe4000fffe0ff */
[----:B------:R-:W-:Y:S01]  /*39e0*/  UISETP.NE.AND UP0, UPT, UR15, 0x4, UPT ;  /* 0x000000040f00788c */ /* 0x000fe2000bf05270 */
[----:B-12---:R-:W-:Y:S02]  /*39f0*/  SEL R0, RZ, 0x1, P0 ;  /* 0x00000001ff007807 */ /* 0x006fe40000000000 */
[----:B------:R-:W-:Y:S01]  /*3a00*/  SEL R10, R10, RZ, P0 ;  /* 0x000000ff0a0a7207 */ /* 0x000fe20000000000 */
[----:B------:R-:W-:Y:S01]  /*3a10*/  USEL UR6, URZ, 0x1, UP0 ;  /* 0x00000001ff067887 */ /* 0x000fe20008000000 */
[----:B------:R-:W-:Y:S01]  /*3a20*/  LOP3.LUT R9, R9, R0, RZ, 0x3c, !PT ;  /* 0x0000000009097212 */ /* 0x000fe200078e3cff */
[----:B------:R-:W-:Y:S01]  /*3a30*/  USEL UR15, UR15, URZ, UP0 ;  /* 0x000000ff0f0f7287 */ /* 0x000fe20008000000 */
[----:B------:R1:W-:Y:S03]  /*3a40*/  UTCBAR [UR7], URZ ;  /* 0x000000ff070073e9 */ /* 0x0003e600080000ff */
[----:B------:R-:W-:Y:S01]  /*3a50*/  LOP3.LUT R11, R11, UR6, RZ, 0x3c, !PT ;  /* 0x000000060b0b7c12 */ /* 0x000fe2000f8e3cff */
[----:B------:R-:W-:Y:S07]  /*3a60*/  @P1 BRA `(.L_x_68) ;  /* 0xfffffff800881947 */ /* 0x000fee000383ffff */
[----:B------:R-:W2:Y:S01]  /*3a70*/  S2UR UR4, SR_CgaCtaId ;  /* 0x00000000000479c3 */ /* 0x000ea20000008800 */
[----:B------:R-:W-:Y:S01]  /*3a80*/  ELECT P0, URZ, PT ;  /* 0x0000000000ff782f */ /* 0x000fe20003800000 */
[----:B------:R-:W-:Y:S01]  /*3a90*/  IMAD.MOV.U32 R0, RZ, RZ, 0x1 ;  /* 0x00000001ff007424 */ /* 0x000fe200078e00ff */
[----:B------:R-:W-:Y:S01]  /*3aa0*/  UIADD3 UR5, UPT, UPT, UR5, 0x140, URZ ;  /* 0x0000014005057890 */ /* 0x000fe2000fffe0ff */
[----:B------:R-:W-:Y:S01]  /*3ab0*/  SHF.L.U32 R2, R11, 0x1f, RZ ;  /* 0x0000001f0b027819 */ /* 0x000fe200000006ff */
[----:B------:R-:W-:-:S03]  /*3ac0*/  UMOV UR6, 0x40 ;  /* 0x0000004000067882 */ /* 0x000fc60000000000 */
[----:B------:R-:W-:Y:S01]  /*3ad0*/  UVIRTCOUNT.DEALLOC.SMPOOL 0x80 ;  /* 0x000000800000784c */ /* 0x000fe20000000000 */
[----:B--2---:R-:W-:Y:S02]  /*3ae0*/  ULEA UR4, UR4, UR6, 0x18 ;  /* 0x0000000604047291 */ /* 0x004fe4000f8ec0ff */
[----:B------:R-:W-:-:S07]  /*3af0*/  ULEA UR6, UR15, UR5, 0x3 ;  /* 0x000000050f067291 */ /* 0x000fce000f8e18ff */
[----:B------:R2:W-:Y:S02]  /*3b00*/  @P0 STS.U8 [UR4+0x1c], R0 ;  /* 0x00001c00ff000988 */ /* 0x0005e40008000004 */
[----:B------:R-:W4:Y:S02]  /*3b10*/  SYNCS.PHASECHK.TRANS64.TRYWAIT P0, [UR6], R2 ;  /* 0x00000002ff0075a7 */ /* 0x000f240008001106 */
[----:B--2-4-:R-:W-:Y:S05]  /*3b20*/  @!P0 BRA `(.L_x_69) ;  /* 0x0000003c00a48947 */ /* 0x014fea0003800000 */
.L_x_160:
[----:B-1----:R-:W-:-:S04]  /*3b30*/  UIADD3 UR7, UPT, UPT, UR15, 0x1, URZ ;  /* 0x000000010f077890 */ /* 0x002fc8000fffe0ff */
[----:B------:R-:W-:-:S04]  /*3b40*/  UISETP.NE.AND UP0, UPT, UR7, 0x4, UPT ;  /* 0x000000040700788c */ /* 0x000fc8000bf05270 */
[----:B------:R-:W-:Y:S02]  /*3b50*/  USEL UR8, URZ, 0x1, UP0 ;  /* 0x00000001ff087887 */ /* 0x000fe40008000000 */
[----:B------:R-:W-:-:S04]  /*3b60*/  USEL UR7, UR7, URZ, UP0 ;  /* 0x000000ff07077287 */ /* 0x000fc80008000000 */
[----:B------:R-:W-:Y:S01]  /*3b70*/  ULEA UR6, UR7, UR5, 0x3 ;  /* 0x0000000507067291 */ /* 0x000fe2000f8e18ff */
[----:B--2---:R-:W-:-:S04]  /*3b80*/  LOP3.LUT R2, R11, UR8, RZ, 0x3c, !PT ;  /* 0x000000080b027c12 */ /* 0x004fc8000f8e3cff */
[----:B------:R-:W-:-:S04]  /*3b90*/  SHF.L.U32 R3, R2, 0x1f, RZ ;  /* 0x0000001f02037819 */ /* 0x000fc800000006ff */
[----:B------:R-:W1:Y:S02]  /*3ba0*/  SYNCS.PHASECHK.TRANS64.TRYWAIT P0, [UR6], R3 ;  /* 0x00000003ff0075a7 */ /* 0x000e640008001106 */
[----:B-1----:R-:W-:Y:S05]  /*3bb0*/  @!P0 BRA `(.L_x_70) ;  /* 0x0000003c00988947 */ /* 0x002fea0003800000 */
.L_x_162:
        /* <DEDUP_REMOVED lines=9> */
.L_x_164:
[----:B------:R-:W-:-:S04]  /*3c50*/  UIADD3 UR7, UPT, UPT, UR7, 0x1, URZ ;  /* 0x0000000107077890 */ /* 0x000fc8000fffe0ff */
[----:B------:R-:W-:-:S04]  /*3c60*/  UISETP.NE.AND UP0, UPT, UR7, 0x4, UPT ;  /* 0x000000040700788c */ /* 0x000fc8000bf05270 */
[----:B------:R-:W-:Y:S02]  /*3c70*/  USEL UR6, URZ, 0x1, UP0 ;  /* 0x00000001ff067887 */ /* 0x000fe40008000000 */
[----:B------:R-:W-:-:S04]  /*3c80*/  USEL UR7, UR7, URZ, UP0 ;  /* 0x000000ff07077287 */ /* 0x000fc80008000000 */
[----:B------:R-:W-:Y:S01]  /*3c90*/  ULEA UR7, UR7, UR5, 0x3 ;  /* 0x0000000507077291 */ /* 0x000fe2000f8e18ff */
[----:B------:R-:W-:-:S04]  /*3ca0*/  LOP3.LUT R2, R2, UR6, RZ, 0x3c, !PT ;  /* 0x0000000602027c12 */ /* 0x000fc8000f8e3cff */
[----:B------:R-:W-:-:S04]  /*3cb0*/  SHF.L.U32 R2, R2, 0x1f, RZ ;  /* 0x0000001f02027819 */ /* 0x000fc800000006ff */
[----:B------:R-:W2:Y:S02]  /*3cc0*/  SYNCS.PHASECHK.TRANS64.TRYWAIT P0, [UR7], R2 ;  /* 0x00000002ff0075a7 */ /* 0x000ea40008001107 */
[----:B--2---:R-:W-:Y:S05]  /*3cd0*/  @!P0 BRA `(.L_x_72) ;  /* 0x0000003c00808947 */ /* 0x004fea0003800000 */
.L_x_166:
[----:B------:R-:W-:Y:S01]  /*3ce0*/  NOP ;  /* 0x0000000000007918 */ /* 0x000fe20000000000 */
[----:B-1----:R-:W1:Y:S01]  /*3cf0*/  LDS R0, [UR4+0x14] ;  /* 0x00001404ff007984 */ /* 0x002e620008000800 */
[----:B------:R-:W-:Y:S01]  /*3d00*/  ULOP3.LUT UR6, UR16, 0xffff, URZ, 0xc0, !UPT ;  /* 0x0000ffff10067892 */ /* 0x000fe2000f8ec0ff */
[----:B------:R-:W-:Y:S01]  /*3d10*/  UMOV UR8, 0xffff ;  /* 0x0000ffff00087882 */ /* 0x000fe20000000000 */
[----:B------:R-:W-:Y:S02]  /*3d20*/  UMOV UR5, 0x1 ;  /* 0x0000000100057882 */ /* 0x000fe40000000000 */
[----:B------:R-:W-:-:S04]  /*3d30*/  USHF.R.U32.HI UR6, URZ, 0x5, UR6 ;  /* 0x00000005ff067899 */ /* 0x000fc80008011606 */
[----:B------:R-:W-:Y:S02]  /*3d40*/  USHF.L.U32 UR8, UR8, UR6, URZ ;  /* 0x0000000608087299 */ /* 0x000fe400080006ff */
[----:B------:R-:W-:-:S04]  /*3d50*/  USHF.L.U32 UR5, UR5, UR6, URZ ;  /* 0x0000000605057299 */ /* 0x000fc800080006ff */
[----:B-1----:R-:W-:-:S04]  /*3d60*/  LOP3.LUT R0, R0, UR8, RZ, 0xc0, !PT ;  /* 0x0000000800007c12 */ /* 0x002fc8000f8ec0ff */
[----:B------:R-:W-:-:S13]  /*3d70*/  ISETP.NE.AND P0, PT, R0, UR8, PT ;  /* 0x0000000800007c0c */ /* 0x000fda000bf05270 */
[----:B------:R-:W-:Y:S05]  /*3d80*/  @P0 BRA `(.L_x_73) ;  /* 0x0000000000580947 */ /* 0x000fea0003800000 */
[----:B------:R-:W1:Y:S02]  /*3d90*/  LDS R0, [UR4+0x18] ;  /* 0x00001804ff007984 */ /* 0x000e640008000800 */
[----:B-1----:R-:W-:-:S04]  /*3da0*/  LOP3.LUT R0, R0, UR5, RZ, 0xc0, !PT ;  /* 0x0000000500007c12 */ /* 0x002fc8000f8ec0ff */
[----:B------:R-:W-:-:S13]  /*3db0*/  ISETP.NE.AND P0, PT, R0, UR5, PT ;  /* 0x0000000500007c0c */ /* 0x000fda000bf05270 */
[----:B------:R-:W-:Y:S05]  /*3dc0*/  @P0 BRA `(.L_x_74) ;  /* 0x00000000003c0947 */ /* 0x000fea0003800000 */
[----:B------:R-:W1:Y:S01]  /*3dd0*/  S2R R2, SR_LANEID ;  /* 0x0000000000027919 */ /* 0x000e620000000000 */
[----:B------:R-:W-:Y:S01]  /*3de0*/  ULOP3.LUT UR8, URZ, UR8, URZ, 0x33, !UPT ;  /* 0x00000008ff087292 */ /* 0x000fe2000f8e33ff */
[----:B------:R-:W-:Y:S02]  /*3df0*/  VOTEU.ANY UR7, UPT, PT ;  /* 0x0000000000077886 */ /* 0x000fe400038e0100 */
[----:B------:R-:W-:-:S03]  /*3e00*/  UFLO.U32 UR7, UR7 ;  /* 0x00000007000772bd */ /* 0x000fc600080e0000 */
[----:B------:R-:W-:-:S04]  /*3e10*/  IMAD.U32 R0, RZ, RZ, UR8 ;  /* 0x00000008ff007e24 */ /* 0x000fc8000f8e00ff */
[----:B------:R2:W4:Y:S02]  /*3e20*/  REDUX UR6, R0 ;  /* 0x00000000000673c4 */ /* 0x0005240000000000 */
[----:B------:R1:W-:Y:S02]  /*3e30*/  UTCATOMSWS.AND URZ, UR8 ;  /* 0x0000000800ff79e3 */ /* 0x0003e40008000000 */
[----:B-1----:R-:W-:Y:S02]  /*3e40*/  ISETP.EQ.U32.AND P0, PT, R2, UR7, PT ;  /* 0x0000000702007c0c */ /* 0x002fe4000bf02070 */
[----:B--2---:R-:W-:Y:S02]  /*3e50*/  LOP3.LUT R0, RZ, UR5, RZ, 0x33, !PT ;  /* 0x00000005ff007c12 */ /* 0x004fe4000f8e33ff */
[----:B----4-:R-:W-:Y:S02]  /*3e60*/  MOV R2, UR6 ;  /* 0x0000000600027c02 */ /* 0x010fe40008000f00 */
[----:B------:R-:W1:Y:S07]  /*3e70*/  REDUX UR5, R0 ;  /* 0x00000000000573c4 */ /* 0x000e6e0000000000 */
[----:B------:R2:W-:Y:S01]  /*3e80*/  @P0 ATOMS.AND RZ, [UR4+0x14], R2 ;  /* 0x00001402ffff098c */ /* 0x0005e2000a800004 */
[----:B-1----:R-:W-:-:S05]  /*3e90*/  IMAD.U32 R0, RZ, RZ, UR5 ;  /* 0x00000005ff007e24 */ /* 0x002fca000f8e00ff */
[----:B------:R2:W-:Y:S01]  /*3ea0*/  @P0 ATOMS.AND RZ, [UR4+0x18], R0 ;  /* 0x00001800ffff098c */ /* 0x0005e2000a800004 */
[----:B------:R-:W-:Y:S05]  /*3eb0*/  BRA `(.L_x_75) ;  /* 0x0000000000147947 */ /* 0x000fea0003800000 */
.L_x_74:
[----:B------:R-:W-:Y:S02]  /*3ec0*/  MOV R2, 0x3ee0 ;  /* 0x00003ee000027802 */ /* 0x000fe40000000f00 */
[----:B---3-5:R-:W-:Y:S05]  /*3ed0*/  CALL.REL.NOINC `($__internal_0_$__cuda_sm10x_tcgen05_guardrail_trap_col_being_dealloced_not_returned_by_alloc) ;  /* 0x0000003c00f47944 */ /* 0x028fea0003c00000 */
[----:B------:R-:W-:Y:S05]  /*3ee0*/  BRA `(.L_x_75) ;  /* 0x0000000000087947 */ /* 0x000fea0003800000 */
.L_x_73:
[----:B------:R-:W-:Y:S02]  /*3ef0*/  MOV R2, 0x3f10 ;  /* 0x00003f1000027802 */ /* 0x000fe40000000f00 */
[----:B---3-5:R-:W-:Y:S05]  /*3f00*/  CALL.REL.NOINC `($__internal_2_$__cuda_sm10x_tcgen05_guardrail_trap_unallocated_columns_being_dealloced) ;  /* 0x0000004000007944 */ /* 0x028fea0003c00000 */
.L_x_75:
[----:B------:R-:W-:Y:S01]  /*3f10*/  NOP ;  /* 0x0000000000007918 */ /* 0x000fe20000000000 */
[----:B------:R-:W-:Y:S05]  /*3f20*/  EXIT ;  /* 0x000000000000794d */ /* 0x000fea0003800000 */
.L_x_57:
[----:B------:R-:W-:-:S09]  /*3f30*/  UISETP.NE.OR UP2, UPT, UR8, 0x3, !UP2 ;  /* 0x000000030800788c */ /* 0x000fd2000d745670 */
[----:B------:R-:W-:Y:S05]  /*3f40*/  BRA.U UP2, `(.L_x_76) ;  /* 0x0000000d02ac7547 */ /* 0x000fea000b800000 */
[----:B------:R-:W1:Y:S01]  /*3f50*/  LDC R0, c[0x0][0xb30] ;  /* 0x0002cc00ff007b82 */ /* 0x000e620000000800 */
[----:B------:R-:W2:Y:S01]  /*3f60*/  LDCU.64 UR8, c[0x0][0x888] ;  /* 0x00011100ff0877ac */ /* 0x000ea20008000a00 */
[----:B------:R-:W-:Y:S01]  /*3f70*/  IMAD.MOV.U32 R32, RZ, RZ, 0x1 ;  /* 0x00000001ff207424 */ /* 0x000fe200078e00ff */
[----:B------:R-:W-:Y:S01]  /*3f80*/  CS2R R28, SRZ ;  /* 0x00000000001c7805 */ /* 0x000fe2000001ff00 */
[----:B------:R-:W-:Y:S01]  /*3f90*/  IMAD.MOV.U32 R25, RZ, RZ, 0x2000 ;  /* 0x00002000ff197424 */ /* 0x000fe200078e00ff */
[----:B------:R-:W4:Y:S03]  /*3fa0*/  LDCU.64 UR4, c[0x0][0x890] ;  /* 0x00011200ff0477ac */ /* 0x000f260008000a00 */
[----:B------:R-:W3:Y:S01]  /*3fb0*/  LDC R24, c[0x0][0x370] ;  /* 0x0000dc00ff187b82 */ /* 0x000ee20000000800 */
[----:B------:R-:W-:Y:S01]  /*3fc0*/  UMOV UR7, 0x400 ;  /* 0x0000040000077882 */ /* 0x000fe20000000000 */
[----:B------:R-:W-:-:S02]  /*3fd0*/  UPLOP3.LUT UP1, UPT, UPT, UPT, UPT, 0x40, 0x4 ;  /* 0x000000000004789c */ /* 0x000fc40003f2e870 */
[----:B------:R-:W-:Y:S01]  /*3fe0*/  ULEA UR7, UR37, UR7, 0x18 ;  /* 0x0000000725077291 */ /* 0x000fe2000f8ec0ff */
[----:B------:R-:W-:-:S03]  /*3ff0*/  UMOV UR13, URZ ;  /* 0x000000ff000d7c82 */ /* 0x000fc60008000000 */
[----:B------:R-:W3:Y:S01]  /*4000*/  LDC R3, c[0x0][0xb0c] ;  /* 0x0002c300ff037b82 */ /* 0x000ee20000000800 */
[----:B--2---:R-:W-:Y:S02]  /*4010*/  UISETP.NE.U32.AND UP3, UPT, UR8, URZ, UPT ;  /* 0x000000ff0800728c */ /* 0x004fe4000bf65070 */
[----:B----4-:R-:W-:-:S05]  /*4020*/  UISETP.NE.U32.AND UP4, UPT, UR4, URZ, UPT ;  /* 0x000000ff0400728c */ /* 0x010fca000bf85070 */
[----:B------:R-:W2:Y:S01]  /*4030*/  LDC R18, c[0x0][0xb20] ;  /* 0x0002c800ff127b82 */ /* 0x000ea20000000800 */
[----:B-1----:R-:W-:Y:S01]  /*4040*/  ISETP.NE.AND P1, PT, R0, 0x1, PT ;  /* 0x000000010000780c */ /* 0x002fe20003f25270 */
[----:B------:R-:W-:Y:S02]  /*4050*/  UISETP.NE.AND.EX UP3, UPT, UR9, URZ, UPT, UP3 ;  /* 0x000000ff0900728c */ /* 0x000fe4000bf65330 */
[----:B------:R-:W-:-:S04]  /*4060*/  UISETP.NE.AND.EX UP4, UPT, UR5, URZ, UPT, UP4 ;  /* 0x000000ff0500728c */ /* 0x000fc8000bf85340 */
[----:B------:R-:W1:Y:S08]  /*4070*/  LDC.64 R30, c[0x0][0x348] ;  /* 0x0000d200ff1e7b82 */ /* 0x000e700000000a00 */
[----:B------:R-:W4:Y:S08]  /*4080*/  LDC.64 R16, c[0x0][0xb10] ;  /* 0x0002c400ff107b82 */ /* 0x000f300000000a00 */
[----:B------:R-:W1:Y:S08]  /*4090*/  LDC.64 R6, c[0x0][0xb18] ;  /* 0x0002c600ff067b82 */ /* 0x000e700000000a00 */
[----:B------:R-:W1:Y:S08]  /*40a0*/  LDC.64 R4, c[0x0][0xb28] ;  /* 0x0002ca00ff047b82 */ /* 0x000e700000000a00 */
[----:B--23--:R-:W1:Y:S02]  /*40b0*/  LDC R19, c[0x0][0x374] ;  /* 0x0000dd00ff137b82 */ /* 0x00ce640000000800 */
.L_x_85:
[C---:B------:R-:W-:Y:S02]  /*40c0*/  LEA R0, R29.reuse, UR7, 0x3 ;  /* 0x000000071d007c11 */ /* 0x040fe4000f8e18ff */
[----:B------:R-:W-:Y:S02]  /*40d0*/  SHF.L.U32 R2, R28, 0x1f, RZ ;  /* 0x0000001f1c027819 */ /* 0x000fe400000006ff */
[----:B------:R-:W-:Y:S02]  /*40e0*/  LEA R20, R29, UR7, 0x4 ;  /* 0x000000071d147c11 */ /* 0x000fe4000f8e20ff */
[----:B--2---:R-:W2:Y:S02]  /*40f0*/  SYNCS.PHASECHK.TRANS64.TRYWAIT P0, [R0+URZ+0x100], R2 ;  /* 0x00010002000075a7 */ /* 0x004ea400080011ff */
[----:B--2---:R-:W-:Y:S05]  /*4100*/  @!P0 BRA `(.L_x_77) ;  /* 0x00000038008c8947 */ /* 0x004fea0003800000 */
.L_x_167:
[----:B------:R-:W-:Y:S01]  /*4110*/  ISETP.GE.AND P0, PT, R26, 0x1, PT ;  /* 0x000000011a00780c */ /* 0x000fe20003f06270 */
[----:B------:R-:W3:Y:S01]  /*4120*/  LDS.128 R20, [R20+0x190] ;  /* 0x0001900014147984 */ /* 0x000ee20000000c00 */
[----:B--2---:R-:W-:Y:S01]  /*4130*/  VIADD R0, R0, 0x110 ;  /* 0x0000011000007836 */ /* 0x004fe20000000000 */
[----:B------:R-:W-:Y:S01]  /*4140*/  @!PT LDS RZ, [RZ] ;  /* 0x00000000fffff984 */ /* 0x000fe20000000800 */
[----:B------:R-:W-:Y:S01]  /*4150*/  @!PT LDS RZ, [RZ] ;  /* 0x00000000fffff984 */ /* 0x000fe20000000800 */
[----:B------:R-:W-:Y:S01]  /*4160*/  @!PT LDS RZ, [RZ] ;  /* 0x00000000fffff984 */ /* 0x000fe20000000800 */
[----:B------:R-:W-:Y:S01]  /*4170*/  @!PT LDS RZ, [RZ] ;  /* 0x00000000fffff984 */ /* 0x000fe20000000800 */
[----:B------:R2:W-:Y:S06]  /*4180*/  MEMBAR.ALL.CTA ;  /* 0x0000000000007992 */ /* 0x0005ec0000008000 */
[----:B--2---:R-:W2:Y:S01]  /*4190*/  FENCE.VIEW.ASYNC.S ;  /* 0x00000000000073c6 */ /* 0x004ea20000000000 */
[----:B------:R-:W-:Y:S04]  /*41a0*/  PRMT R0, RZ, 0x654, R0 ;  /* 0x00000654ff007816 */ /* 0x000fe80000000000 */
[----:B--2---:R2:W-:Y:S01]  /*41b0*/  SYNCS.ARRIVE.TRANS64.RED.A1T0 RZ, [R0+URZ], RZ ;  /* 0x000000ff00ff79a7 */ /* 0x0045e200081004ff */
[----:B---3--:R-:W-:Y:S11]  /*41c0*/  LOP3.LUT P3, RZ, R22, 0x1, RZ, 0xc0, !PT ;  /* 0x0000000116ff7812 */ /* 0x008ff6000786c0ff */
[----:B------:R-:W-:Y:S02]  /*41d0*/  @!UPT UIADD3 URZ, UPT, UPT, URZ, URZ, URZ ;  /* 0x000000fffffff290 */ /* 0x000fe4000fffe0ff */
[----:B------:R-:W-:Y:S02]  /*41e0*/  @P3 MOV R11, R20 ;  /* 0x00000014000b3202 */ /* 0x000fe40000000f00 */
[----:B------:R-:W-:Y:S01]  /*41f0*/  @P3 LOP3.LUT R10, R21, 0xffff, RZ, 0xc0, !PT ;  /* 0x0000ffff150a3812 */ /* 0x000fe200078ec0ff */
[----:B--2---:R-:W-:Y:S06]  /*4200*/  @!P0 BRA `(.L_x_78) ;  /* 0x0000000000a48947 */ /* 0x004fec0003800000 */
[-C--:B-1----:R-:W-:Y:S01]  /*4210*/  IMAD.HI.U32 R0, R19, R7.reuse, RZ ;  /* 0x0000000713007227 */ /* 0x082fe200078e00ff */
[----:B------:R-:W-:Y:S02]  /*4220*/  ISETP.NE.AND P0, PT, R6, 0x1, PT ;  /* 0x000000010600780c */ /* 0x000fe40003f05270 */
[----:B------:R-:W-:Y:S01]  /*4230*/  ISETP.NE.AND P2, PT, R26, 0x1, PT ;  /* 0x000000011a00780c */ /* 0x000fe20003f45270 */
[----:B----4-:R-:W-:Y:S01]  /*4240*/  IMAD.HI.U32 R9, R24, R16, RZ ;  /* 0x0000001018097227 */ /* 0x010fe200078e00ff */
[----:B------:R-:W-:Y:S02]  /*4250*/  SHF.R.U32.HI R0, RZ, R18, R0 ;  /* 0x00000012ff007219 */ /* 0x000fe40000011600 */
[----:B------:R-:W-:Y:S01]  /*4260*/  ISETP.NE.AND P4, PT, R3, 0x1, PT ;  /* 0x000000010300780c */ /* 0x000fe20003f85270 */
[----:B------:R-:W-:Y:S01]  /*4270*/  IMAD.HI.U32 R13, R10, R7, RZ ;  /* 0x000000070a0d7227 */ /* 0x000fe200078e00ff */
[----:B------:R-:W-:Y:S02]  /*4280*/  SHF.R.U32.HI R9, RZ, R17, R9 ;  /* 0x00000011ff097219 */ /* 0x000fe40000011609 */
[----:B------:R-:W-:Y:S01]  /*4290*/  SEL R0, R19, R0, !P0 ;  /* 0x0000000013007207 */ /* 0x000fe20004000000 */
[----:B------:R-:W-:Y:S01]  /*42a0*/  IMAD.HI.U32 R12, R11, R16, RZ ;  /* 0x000000100b0c7227 */ /* 0x000fe200078e00ff */
[----:B------:R-:W-:Y:S03]  /*42b0*/  SEL R9, R24, R9, !P4 ;  /* 0x0000000918097207 */ /* 0x000fe60006000000 */
[-C--:B------:R-:W-:Y:S01]  /*42c0*/  IMAD.HI.U32 R8, R0, R4.reuse, RZ ;  /* 0x0000000400087227 */ /* 0x080fe200078e00ff */
[----:B------:R-:W-:Y:S03]  /*42d0*/  SHF.R.U32.HI R12, RZ, R17, R12 ;  /* 0x00000011ff0c7219 */ /* 0x000fe6000001160c */
[----:B------:R-:W-:Y:S01]  /*42e0*/  IMAD.HI.U32 R2, R9, R4, RZ ;  /* 0x0000000409027227 */ /* 0x000fe200078e00ff */
[-C--:B------:R-:W-:Y:S02]  /*42f0*/  @P2 SHF.R.U32.HI R0, RZ, R5.reuse, R8 ;  /* 0x00000005ff002219 */ /* 0x080fe40000011608 */
[----:B------:R-:W-:Y:S02]  /*4300*/  SHF.R.U32.HI R8, RZ, R18, R13 ;  /* 0x00000012ff087219 */ /* 0x000fe4000001160d */
[----:B------:R-:W-:Y:S01]  /*4310*/  @P2 SHF.R.U32.HI R9, RZ, R5, R2 ;  /* 0x00000005ff092219 */ /* 0x000fe20000011602 */
[----:B------:R-:W-:Y:S01]  /*4320*/  IMAD R0, R26, R0, RZ ;  /* 0x000000001a007224 */ /* 0x000fe200078e02ff */
[----:B------:R-:W-:Y:S02]  /*4330*/  SEL R8, R10, R8, !P0 ;  /* 0x000000080a087207 */ /* 0x000fe40004000000 */
[----:B------:R-:W-:Y:S01]  /*4340*/  SEL R2, R11, R12, !P4 ;  /* 0x0000000c0b027207 */ /* 0x000fe20006000000 */
[----:B------:R-:W-:Y:S01]  /*4350*/  IMAD R12, R26, R9, RZ ;  /* 0x000000091a0c7224 */ /* 0x000fe200078e02ff */
[C---:B------:R-:W-:Y:S01]  /*4360*/  ISETP.GE.AND P0, PT, R8.reuse, R0, PT ;  /* 0x000000000800720c */ /* 0x040fe20003f06270 */
[----:B------:R-:W-:Y:S03]  /*4370*/  IMAD.HI.U32 R0, R8, R4, RZ ;  /* 0x0000000408007227 */ /* 0x000fe600078e00ff */
[----:B------:R-:W-:Y:S02]  /*4380*/  ISETP.GE.OR P0, PT, R2, R12, P0 ;  /* 0x0000000c0200720c */ /* 0x000fe40000706670 */
[-C--:B------:R-:W-:Y:S04]  /*4390*/  SHF.R.U32.HI R0, RZ, R5.reuse, R0 ;  /* 0x00000005ff007219 */ /* 0x080fe80000011600 */
[----:B------:R-:W-:Y:S05]  /*43a0*/  SEL R13, R8, R0, !P2 ;  /* 0x00000000080d7207 */ /* 0x000fea0005000000 */
[----:B------:R-:W-:Y:S02]  /*43b0*/  IMAD.MOV R12, RZ, RZ, -R13 ;  /* 0x000000ffff0c7224 */ /* 0x000fe400078e0a0d */
[----:B------:R-:W-:Y:S04]  /*43c0*/  @!P0 IMAD.HI.U32 R0, R2, R4, RZ ;  /* 0x0000000402008227 */ /* 0x000fe800078e00ff */
[----:B------:R-:W-:Y:S01]  /*43d0*/  IMAD R12, R26, R12, R8 ;  /* 0x0000000c1a0c7224 */ /* 0x000fe200078e0208 */
[----:B------:R-:W-:Y:S04]  /*43e0*/  @!P0 SHF.R.U32.HI R0, RZ, R5, R0 ;  /* 0x00000005ff008219 */ /* 0x000fe80000011600 */
[----:B------:R-:W-:Y:S04]  /*43f0*/  @!P0 SEL R0, R2, R0, !P2 ;  /* 0x0000000002008207 */ /* 0x000fe80005000000 */
[----:B------:R-:W-:Y:S01]  /*4400*/  @!P0 IADD3 R13, PT, PT, R13, -R0, RZ ;  /* 0x800000000d0d8210 */ /* 0x000fe20007ffe0ff */
[----:B------:R-:W-:Y:S01]  /*4410*/  @!P0 IMAD R0, R9, R12, R0 ;  /* 0x0000000c09008224 */ /* 0x000fe200078e0200 */
[----:B------:R-:W-:Y:S01]  /*4420*/  IADD3 R9, PT, PT, -R8, RZ, RZ ;  /* 0x000000ff08097210 */ /* 0x000fe20007ffe1ff */
[--C-:B------:R-:W-:Y:S02]  /*4430*/  IMAD.MOV R12, RZ, RZ, -R2.reuse ;  /* 0x000000ffff0c7224 */ /* 0x100fe400078e0a02 */
[----:B------:R-:W-:Y:S02]  /*4440*/  @!P0 IMAD R8, R13, R26, R2 ;  /* 0x0000001a0d088224 */ /* 0x000fe400078e0202 */
[----:B------:R-:W-:Y:S02]  /*4450*/  @!P0 IMAD.MOV.U32 R2, RZ, RZ, R0 ;  /* 0x000000ffff028224 */ /* 0x000fe400078e0000 */
[----:B------:R-:W-:Y:S02]  /*4460*/  IMAD R11, R3, R12, R11 ;  /* 0x0000000c030b7224 */ /* 0x000fe400078e020b */
[----:B------:R-:W-:Y:S02]  /*4470*/  IMAD R10, R6, R9, R10 ;  /* 0x00000009060a7224 */ /* 0x000fe400078e020a */
[----:B------:R-:W-:Y:S02]  /*4480*/  IMAD R11, R2, R3, R11 ;  /* 0x00000003020b7224 */ /* 0x000fe400078e020b */
[----:B------:R-:W-:Y:S02]  /*4490*/  IMAD R10, R8, R6, R10 ;  /* 0x00000006080a7224 */ /* 0x000fe400078e020a */
.L_x_78:
[----:B------:R-:W-:Y:S05]  /*44a0*/  BRA.U UP1, `(.L_x_79) ;  /* 0x0000000101107547 */ /* 0x000fea000b800000 */
[----:B------:R-:W-:Y:S04]  /*44b0*/  MOV R2, UR6 ;  /* 0x0000000600027c02 */ /* 0x000fe80008000f00 */
[----:B------:R-:W-:Y:S04]  /*44c0*/  SHF.L.U32 R2, R2, 0x1f, RZ ;  /* 0x0000001f02027819 */ /* 0x000fe800000006ff */
[----:B------:R-:W2:Y:S02]  /*44d0*/  SYNCS.PHASECHK.TRANS64.TRYWAIT P0, [UR7+0xf8], R2 ;  /* 0x0000f802ff0075a7 */ /* 0x000ea40008001107 */
[----:B--2---:R-:W-:Y:S05]  /*44e0*/  @!P0 BRA `(.L_x_80) ;  /* 0x0000003400a88947 */ /* 0x004fea0003800000 */
.L_x_79:
[----:B------:R-:W-:Y:S02]  /*44f0*/  R2UR UR11, R15 ;  /* 0x000000000f0b72ca */ /* 0x000fe400000e0000 */
[----:B------:R-:W-:Y:S02]  /*4500*/  R2UR UR10, R14 ;  /* 0x000000000e0a72ca */ /* 0x000fe400000e0000 */
[----:B------:R-:W-:Y:S04]  /*4510*/  ISETP.NE.U32.AND P2, PT, RZ, UR4, PT ;  /* 0x00000004ff007c0c */ /* 0x000fe8000bf45070 */
[----:B------:R-:W-:Y:S05]  /*4520*/  ISETP.NE.AND.EX P2, PT, RZ, UR5, PT, P2 ;  /* 0x00000005ff007c0c */ /* 0x000fea000bf45320 */
[----:B------:R-:W-:Y:S02]  /*4530*/  USHF.L.U32 UR11, UR11, 0x6, URZ ;  /* 0x000000060b0b7899 */ /* 0x000fe400080006ff */
[----:B------:R-:W-:Y:S01]  /*4540*/  USHF.L.U32 UR10, UR10, 0x6, URZ ;  /* 0x000000060a0a7899 */ /* 0x000fe200080006ff */
[----:B------:R-:W-:Y:S11]  /*4550*/  BRA.U !UP4, `(.L_x_81) ;  /* 0x000000010c347547 */ /* 0x000ff6000b800000 */
[----:B------:R-:W-:Y:S01]  /*4560*/  UPLOP3.LUT UP0, UPT, UPT, UPT, UP3, 0x80, 0x8 ;  /* 0x000000000008789c */ /* 0x000fe20003f0f030 */
[----:B--2---:R-:W-:Y:S02]  /*4570*/  HFMA2 R0, -RZ, RZ, 0, 5.9604644775390625e-08 ;  /* 0x00000001ff007431 */ /* 0x004fe400000001ff */
[----:B------:R-:W-:Y:S03]  /*4580*/  IMAD.MOV.U32 R64, RZ, RZ, 0x1 ;  /* 0x00000001ff407424 */ /* 0x000fe600078e00ff */
[----:B------:R-:W-:Y:S05]  /*4590*/  PLOP3.LUT P0, PT, PT, PT, UP0, 0x80, 0x8 ;  /* 0x000000000008781c */ /* 0x000fea0003f0f008 */
[----:B------:R-:W2:Y:S01]  /*45a0*/  @UP0 LDCU.64 UR14, c[0x0][0x888] ;  /* 0x00011100ff0e07ac */ /* 0x000ea20008000a00 */
[----:B------:R-:W-:Y:S07]  /*45b0*/  @UP0 UIMAD UR8, UR36, UR4, URZ ;  /* 0x00000004240802a4 */ /* 0x000fee000f8e02ff */
[----:B------:R-:W-:Y:S01]  /*45c0*/  @!P0 PRMT R64, R0, 0x7610, R64 ;  /* 0x0000761000408816 */ /* 0x000fe20000000040 */
[----:B--2---:R-:W-:Y:S03]  /*45d0*/  @UP0 UIMAD.WIDE UR14, UR8, 0x4, UR14 ;  /* 0x00000004080e08a5 */ /* 0x004fe6000f8e020e */
[----:B------:R-:W2:Y:S03]  /*45e0*/  @!UP0 LDCU UR8, c[0x0][0x880] ;  /* 0x00011000ff0887ac */ /* 0x000ea60008000800 */
[----:B------:R-:W-:Y:S01]  /*45f0*/  IMAD.U32 R8, RZ, RZ, UR14 ;  /* 0x0000000eff087e24 */ /* 0x000fe2000f8e00ff */
[----:B------:R-:W-:Y:S05]  /*4600*/  MOV R9, UR15 ;  /* 0x0000000f00097c02 */ /* 0x000fea0008000f00 */
[----:B-----5:R3:W5:Y:S02]  /*4610*/  @P0 LDG.E R35, desc[UR46][R8.64] ;  /* 0x0000002e08230981 */ /* 0x020764000c1e1900 */
[----:B--23--:R-:W-:Y:S07]  /*4620*/  @!P0 IMAD.U32 R35, RZ, RZ, UR8 ;  /* 0x00000008ff238e24 */ /* 0x00cfee000f8e00ff */
.L_x_81:
[----:B-----5:R-:W-:Y:S01]  /*4630*/  @!P2 FSETP.EQ.AND P0, PT, R35, RZ, PT ;  /* 0x000000ff2300a20b */ /* 0x020fe20003f02000 */
[----:B------:R-:W-:Y:S01]  /*4640*/  @!UPT UIADD3 URZ, UPT, UPT, URZ, URZ, URZ ;  /* 0x000000fffffff290 */ /* 0x000fe2000fffe0ff */
[----:B------:R-:W-:Y:S11]  /*4650*/  @!P2 BRA `(.L_x_82) ;  /* 0x000000000014a947 */ /* 0x000ff60003800000 */
[----:B------:R-:W-:Y:S02]  /*4660*/  LOP3.LUT P2, RZ, R64, 0xff, RZ, 0xc0, !PT ;  /* 0x000000ff40ff7812 */ /* 0x000fe4000784c0ff */
[----:B------:R-:W-:Y:S04]  /*4670*/  PLOP3.LUT P0, PT, PT, PT, UP0, 0x80, 0x8 ;  /* 0x000000000008781c */ /* 0x000fe80003f0f008 */
[----:B------:R-:W-:Y:S07]  /*4680*/  PLOP3.LUT P0, PT, P0, PT, PT, 0x8, 0x80 ;  /* 0x000000000080781c */ /* 0x000fee000070e170 */
[----:B------:R-:W-:Y:S11]  /*4690*/  @P2 FSETP.EQ.AND P0, PT, R35, RZ, PT ;  /* 0x000000ff2300220b */ /* 0x000ff60003f02000 */
[----:B------:R-:W-:Y:S02]  /*46a0*/  @!UPT UIADD3 URZ, UPT, UPT, URZ, URZ, URZ ;  /* 0x000000fffffff290 */ /* 0x000fe4000fffe0ff */
.L_x_82:
[----:B------:R-:W-:Y:S01]  /*46b0*/  ULEA UR15, UR13, UR7, 0x3 ;  /* 0x000000070d0f7291 */ /* 0x000fe2000f8e18ff */
[----:B------:R-:W-:Y:S02]  /*46c0*/  SHF.L.U32 R9, R32, 0x1f, RZ ;  /* 0x0000001f20097819 */ /* 0x000fe400000006ff */
[----:B------:R-:W-:Y:S04]  /*46d0*/  ELECT P4, URZ, PT ;  /* 0x0000000000ff782f */ /* 0x000fe80003880000 */
[----:B------:R-:W-:Y:S02]  /*46e0*/  PLOP3.LUT P4, PT, P0, P4, PT, 0xf2, 0x2f ;  /* 0x00000000002f781c */ /* 0x000fe40000789e72 */
[----:B------:R-:W3:Y:S11]  /*46f0*/  SYNCS.PHASECHK.TRANS64.TRYWAIT P2, [UR15+0xd8], R9 ;  /* 0x0000d809ff0075a7 */ /* 0x000ef6000804110f */
[----:B-1----:R-:W-:Y:S05]  /*4700*/  @!P4 IADD3 R8, P0, PT, R30, 0x580, RZ ;  /* 0x000005801e08c810 */ /* 0x002fea0007f1e0ff */
[----:B--2---:R-:W-:Y:S01]  /*4710*/  @!P4 IMAD.X R2, RZ, RZ, R31, P0 ;  /* 0x000000ffff02c224 */ /* 0x004fe200000e061f */
[----:B---3--:R-:W-:Y:S07]  /*4720*/  @!P2 BRA `(.L_x_83) ;  /* 0x000000340030a947 */ /* 0x008fee0003800000 */
.L_x_170:
[----:B------:R-:W2:Y:S01]  /*4730*/  LDC.64 R12, c[0x0][0xb18] ;  /* 0x0002c600ff0c7b82 */ /* 0x000ea20000000a00 */
[----:B------:R-:W-:Y:S01]  /*4740*/  @!P4 R2UR UR8, R2 ;  /* 0x000000000208c2ca */ /* 0x000fe200000e0000 */
[----:B------:R-:W-:Y:S01]  /*4750*/  VOTEU.ALL UP2, P4 ;  /* 0x0000000000ff7886 */ /* 0x000fe20002040000 */
[----:B------:R-:W-:Y:S01]  /*4760*/  @!P4 R2UR UR9, R8 ;  /* 0x000000000809c2ca */ /* 0x000fe200000e0000 */
[----:B------:R-:W-:Y:S01]  /*4770*/  VOTEU.ALL UP1, P4 ;  /* 0x0000000000ff7886 */ /* 0x000fe20002020000 */
[----:B-1----:R-:W-:Y:S03]  /*4780*/  @!P4 IMAD.MOV.U32 R0, RZ, RZ, 0x2000 ;  /* 0x00002000ff00c424 */ /* 0x002fe600078e00ff */
[----:B------:R-:W1:Y:S01]  /*4790*/  @!P1 LDC R2, c[0x0][0xb0c] ;  /* 0x0002c300ff029b82 */ /* 0x000e620000000800 */
[----:B------:R-:W-:Y:S01]  /*47a0*/  UMOV UR20, 0x0 ;  /* 0x0000000000147882 */ /* 0x000fe20000000000 */
[----:B------:R-:W-:Y:S01]  /*47b0*/  UMOV UR21, 0x10000000 ;  /* 0x1000000000157882 */ /* 0x000fe20000000000 */
[----:B------:R-:W-:Y:S01]  /*47c0*/  UMOV UR12, UR36 ;  /* 0x00000024000c7c82 */ /* 0x000fe20008000000 */
[----:B------:R-:W-:Y:S01]  /*47d0*/  UIADD3 UR14, UPT, UPT, UR13, 0x1, URZ ;  /* 0x000000010d0e7890 */ /* 0x000fe2000fffe0ff */
[----:B------:R-:W-:Y:S01]  /*47e0*/  @P3 SHF.R.U32.HI R27, RZ, 0x10, R21 ;  /* 0x00000010ff1b3819 */ /* 0x000fe20000011615 */
[----:B------:R-:W-:Y:S02]  /*47f0*/  VIADD R29, R29, 0x1 ;  /* 0x000000011d1d7836 */ /* 0x000fe40000000000 */
[----:B------:R-:W-:Y:S01]  /*4800*/  IMAD.U32 R9, RZ, RZ, UR8 ;  /* 0x00000008ff097e24 */ /* 0x000fe2000f8e00ff */
[----:B------:R-:W-:Y:S01]  /*4810*/  @!UP2 ULEA UR8, UR13, UR7, 0xd ;  /* 0x000000070d08a291 */ /* 0x000fe2000f8e68ff */
[----:B------:R-:W-:Y:S01]  /*4820*/  IMAD.U32 R8, RZ, RZ, UR9 ;  /* 0x00000009ff087e24 */ /* 0x000fe2000f8e00ff */
[----:B------:R-:W-:Y:S02]  /*4830*/  UIADD3 UR9, UPT, UPT, UR15, 0xc0, URZ ;  /* 0x000000c00f097890 */ /* 0x000fe4000fffe0ff */
[----:B------:R-:W-:Y:S01]  /*4840*/  @!P4 R2UR UR19, R9 ;  /* 0x000000000913c2ca */ /* 0x000fe200000e0000 */
[----:B------:R-:W-:Y:S01]  /*4850*/  @!UP2 UIADD3 UR8, UPT, UPT, UR8, 0x400, URZ ;  /* 0x000004000808a890 */ /* 0x000fe2000fffe0ff */
[----:B------:R-:W-:Y:S01]  /*4860*/  @!P4 R2UR UR18, R8 ;  /* 0x000000000812c2ca */ /* 0x000fe200000e0000 */
[----:B------:R-:W-:Y:S01]  /*4870*/  UISETP.NE.AND UP5, UPT, UR14, 0x3, UPT ;  /* 0x000000030e00788c */ /* 0x000fe2000bfa5270 */
[----:B------:R-:W3:Y:S01]  /*4880*/  LDC.64 R8, c[0x0][0xb10] ;  /* 0x0002c400ff087b82 */ /* 0x000ee20000000a00 */
[----:B------:R-:W-:Y:S02]  /*4890*/  UPRMT UR16, UR37, 0x654, UR9 ;  /* 0x0000065425107896 */ /* 0x000fe40008000009 */
[----:B------:R-:W-:Y:S02]  /*48a0*/  USEL UR17, URZ, 0x1, UP5 ;  /* 0x00000001ff117887 */ /* 0x000fe4000a800000 */
[----:B------:R-:W-:Y:S04]  /*48b0*/  USEL UR14, UR14, URZ, UP5 ;  /* 0x000000ff0e0e7287 */ /* 0x000fe8000a800000 */
[----:B------:R-:W-:Y:S01]  /*48c0*/  ULEA UR13, UR14, UR7, 0x3 ;  /* 0x000000070e0d7291 */ /* 0x000fe2000f8e18ff */
[----:B------:R-:W-:Y:S01]  /*48d0*/  LOP3.LUT R32, R32, UR17, RZ, 0x3c, !PT ;  /* 0x0000001120207c12 */ /* 0x000fe2000f8e3cff */
[----:B------:R1:W-:Y:S01]  /*48e0*/  @!UP1 UTMALDG.3D [UR8], [UR18], desc[UR20] ;  /* 0x00001408120095b4 */ /* 0x0003e20008011000 */
[----:B------:R5:W-:Y:S02]  /*48f0*/  @!P4 SYNCS.ARRIVE.TRANS64.RED.A0TR RZ, [UR15+0xc0], R0 ;  /* 0x0000c000ffffc9a7 */ /* 0x000be4000830040f */
[----:B------:R-:W-:Y:S01]  /*4900*/  SHF.L.U32 R14, R32, 0x1f, RZ ;  /* 0x0000001f200e7819 */ /* 0x000fe200000006ff */
[C---:B---3--:R-:W-:Y:S01]  /*4910*/  @!P1 IMAD.HI.U32 R8, R11.reuse, R8, RZ ;  /* 0x000000080b089227 */ /* 0x048fe200078e00ff */
[----:B--2---:R-:W-:Y:S02]  /*4920*/  @!P1 ISETP.NE.AND P0, PT, R12, 0x1, PT ;  /* 0x000000010c00980c */ /* 0x004fe40003f05270 */
[----:B-1----:R-:W-:Y:S01]  /*4930*/  @!P1 ISETP.NE.AND P2, PT, R2, 0x1, PT ;  /* 0x000000010200980c */ /* 0x002fe20003f45270 */
[----:B------:R-:W-:Y:S01]  /*4940*/  SYNCS.ARRIVE.TRANS64.RED.A1T0 RZ, [UR16], RZ ;  /* 0x000000ffffff79a7 */ /* 0x000fe20008100410 */
[C---:B------:R-:W-:Y:S01]  /*4950*/  @!P1 IMAD.HI.U32 R13, R10.reuse, R13, RZ ;  /* 0x0000000d0a0d9227 */ /* 0x040fe200078e00ff */
[----:B------:R-:W-:Y:S04]  /*4960*/  @!P1 SHF.R.U32.HI R8, RZ, R9, R8 ;  /* 0x00000009ff089219 */ /* 0x000fe80000011608 */
[----:B------:R-:W-:Y:S01]  /*4970*/  @!P1 SEL R8, R11, R8, !P2 ;  /* 0x000000080b089207 */ /* 0x000fe20005000000 */
[----:B------:R-:W1:Y:S01]  /*4980*/  SYNCS.PHASECHK.TRANS64.TRYWAIT P5, [UR13+0xd8], R14 ;  /* 0x0000d80eff0075a7 */ /* 0x000e6200080a110d */
[----:B-----5:R-:W2:Y:S02]  /*4990*/  @!P1 LDC R0, c[0x0][0xb20] ;  /* 0x0002c800ff009b82 */ /* 0x020ea40000000800 */
[----:B--2---:R-:W-:Y:S04]  /*49a0*/  @!P1 SHF.R.U32.HI R0, RZ, R0, R13 ;  /* 0x00000000ff009219 */ /* 0x004fe8000001160d */
[----:B------:R-:W-:Y:S05]  /*49b0*/  @!P1 SEL R9, R10, R0, !P0 ;  /* 0x000000000a099207 */ /* 0x000fea0004000000 */
[----:B------:R-:W-:Y:S02]  /*49c0*/  @!P1 IMAD.IADD R0, R9, 0x1, -R8 ;  /* 0x0000000109009824 */ /* 0x000fe400078e0a08 */
[----:B------:R-:W-:Y:S02]  /*49d0*/  @!P1 IMAD.IADD R8, R8, 0x1, -R9 ;  /* 0x0000000108089824 */ /* 0x000fe400078e0a09 */
[----:B------:R-:W-:Y:S02]  /*49e0*/  @!P1 IMAD R11, R0, R2, R11 ;  /* 0x00000002000b9224 */ /* 0x000fe400078e020b */
[----:B------:R-:W-:Y:S01]  /*49f0*/  @!P1 IMAD R10, R8, R12, R10 ;  /* 0x0000000c080a9224 */ /* 0x000fe200078e020a */
[----:B-1----:R-:W-:Y:S06]  /*4a00*/  @!P5 BRA `(.L_x_84) ;  /* 0x000000300090d947 */ /* 0x002fec0003800000 */
.L_x_172:
[----:B------:R-:W-:Y:S01]  /*4a10*/  @!P4 IADD3 R2, P0, PT, R30, 0x580, RZ ;  /* 0x000005801e02c810 */ /* 0x000fe20007f1e0ff */
[----:B------:R-:W-:Y:S01]  /*4a20*/  UMOV UR18, 0x0 ;  /* 0x0000000000127882 */ /* 0x000fe20000000000 */
[----:B------:R-:W-:Y:S01]  /*4a30*/  UMOV UR19, 0x10000000 ;  /* 0x1000000000137882 */ /* 0x000fe20000000000 */
[----:B------:R-:W-:Y:S01]  /*4a40*/  VOTEU.ALL UP1, P4 ;  /* 0x0000000000ff7886 */ /* 0x000fe20002020000 */
[----:B------:R-:W-:Y:S01]  /*4a50*/  @!P4 R2UR UR9, R2 ;  /* 0x000000000209c2ca */ /* 0x000fe200000e0000 */
[----:B-1----:R-:W-:Y:S01]  /*4a60*/  @!P4 IMAD.X R0, RZ, RZ, R31, P0 ;  /* 0x000000ffff00c224 */ /* 0x002fe200000e061f */
[----:B------:R-:W-:Y:S01]  /*4a70*/  UMOV UR12, UR36 ;  /* 0x00000024000c7c82 */ /* 0x000fe20008000000 */
[----:B------:R-:W-:Y:S01]  /*4a80*/  @P3 R2UR UR36, R27 ;  /* 0x000000001b2432ca */ /* 0x000fe200000e0000 */
[----:B------:R-:W-:Y:S01]  /*4a90*/  @!UP1 ULEA UR15, UR14, UR7, 0xd ;  /* 0x000000070e0f9291 */ /* 0x000fe2000f8e68ff */
[----:B------:R-:W-:Y:S01]  /*4aa0*/  ISETP.NE.AND P0, PT, R29, 0x2, PT ;  /* 0x000000021d00780c */ /* 0x000fe20003f05270 */
[----:B------:R-:W-:Y:S01]  /*4ab0*/  @!UP1 UIADD3 UR10, UPT, UPT, UR10, 0x20, URZ ;  /* 0x000000200a0a9890 */ /* 0x000fe2000fffe0ff */
[----:B------:R-:W-:Y:S01]  /*4ac0*/  @!P4 R2UR UR8, R0 ;  /* 0x000000000008c2ca */ /* 0x000fe200000e0000 */
[----:B------:R-:W-:Y:S01]  /*4ad0*/  IMAD.IADD R14, R10, 0x1, R62 ;  /* 0x000000010a0e7824 */ /* 0x000fe200078e023e */
[----:B------:R-:W-:Y:S01]  /*4ae0*/  SEL R0, RZ, 0x1, P0 ;  /* 0x00000001ff007807 */ /* 0x000fe20000000000 */
[----:B------:R-:W-:Y:S01]  /*4af0*/  IMAD.IADD R15, R11, 0x1, R63 ;  /* 0x000000010b0f7824 */ /* 0x000fe200078e023f */
[----:B------:R-:W-:Y:S02]  /*4b00*/  SEL R29, R29, RZ, P0 ;  /* 0x000000ff1d1d7207 */ /* 0x000fe40000000000 */
[----:B------:R-:W-:Y:S01]  /*4b10*/  IMAD.U32 R8, RZ, RZ, UR9 ;  /* 0x00000009ff087e24 */ /* 0x000fe2000f8e00ff */
[----:B------:R-:W-:Y:S01]  /*4b20*/  UIADD3 UR9, UPT, UPT, UR13, 0xc0, URZ ;  /* 0x000000c00d097890 */ /* 0x000fe2000fffe0ff */
[----:B------:R-:W-:Y:S03]  /*4b30*/  LOP3.LUT R28, R28, R0, RZ, 0x3c, !PT ;  /* 0x000000001c1c7212 */ /* 0x000fe600078e3cff */
[----:B------:R-:W-:Y:S02]  /*4b40*/  @!P4 R2UR UR16, R8 ;  /* 0x000000000810c2ca */ /* 0x000fe400000e0000 */
[----:B------:R-:W-:Y:S01]  /*4b50*/  IMAD.U32 R9, RZ, RZ, UR8 ;  /* 0x00000008ff097e24 */ /* 0x000fe2000f8e00ff */
[----:B------:R-:W-:Y:S01]  /*4b60*/  @!UP1 UIADD3 UR8, UPT, UPT, UR15, 0x400, URZ ;  /* 0x000004000f089890 */ /* 0x000fe2000fffe0ff */
[----:B------:R-:W-:Y:S01]  /*4b70*/  VOTEU.ALL UP1, P4 ;  /* 0x0000000000ff7886 */ /* 0x000fe20002020000 */
[----:B------:R-:W-:Y:S02]  /*4b80*/  UPRMT UR15, UR37, 0x654, UR9 ;  /* 0x00000654250f7896 */ /* 0x000fe40008000009 */
[----:B------:R-:W-:Y:S11]  /*4b90*/  @!P4 R2UR UR17, R9 ;  /* 0x000000000911c2ca */ /* 0x000ff600000e0000 */
[----:B------:R-:W-:Y:S02]  /*4ba0*/  @!UPT UIADD3 URZ, UPT, UPT, URZ, URZ, URZ ;  /* 0x000000fffffff290 */ /* 0x000fe4000fffe0ff */
[----:B------:R2:W-:Y:S01]  /*4bb0*/  @!UP1 UTMALDG.3D [UR8], [UR16], desc[UR18] ;  /* 0x00001208100095b4 */ /* 0x0005e20008011000 */
[----:B------:R2:W-:Y:S01]  /*4bc0*/  @!P4 SYNCS.ARRIVE.TRANS64.RED.A0TR RZ, [UR13+0xc0], R25 ;  /* 0x0000c019ffffc9a7 */ /* 0x0005e2000830040d */
[----:B------:R-:W-:Y:S04]  /*4bd0*/  UIADD3 UR13, UPT, UPT, UR14, 0x1, URZ ;  /* 0x000000010e0d7890 */ /* 0x000fe8000fffe0ff */
[----:B------:R-:W-:Y:S04]  /*4be0*/  UISETP.NE.AND UP1, UPT, UR13, 0x3, UPT ;  /* 0x000000030d00788c */ /* 0x000fe8000bf25270 */
[----:B------:R-:W-:Y:S02]  /*4bf0*/  USEL UR14, URZ, 0x1, UP1 ;  /* 0x00000001ff0e7887 */ /* 0x000fe40008800000 */
[----:B------:R-:W-:Y:S02]  /*4c00*/  USEL UR13, UR13, URZ, UP1 ;  /* 0x000000ff0d0d7287 */ /* 0x000fe40008800000 */
[----:B------:R-:W-:Y:S02]  /*4c10*/  UPLOP3.LUT UP1, UPT, UPT, UPT, UPT, 0x80, 0x8 ;  /* 0x000000000008789c */ /* 0x000fe40003f2f070 */
[----:B------:R-:W-:Y:S01]  /*4c20*/  LOP3.LUT R32, R32, UR14, RZ, 0x3c, !PT ;  /* 0x0000000e20207c12 */ /* 0x000fe2000f8e3cff */
[----:B------:R-:W-:Y:S01]  /*4c30*/  SYNCS.ARRIVE.TRANS64.RED.A1T0 RZ, [UR15], RZ ;  /* 0x000000ffffff79a7 */ /* 0x000fe2000810040f */
[----:B------:R-:W-:Y:S07]  /*4c40*/  @P3 BRA `(.L_x_85) ;  /* 0xfffffff4001c3947 */ /* 0x000fee000383ffff */
[----:B------:R-:W-:Y:S01]  /*4c50*/  UIADD3 UR7, UPT, UPT, UR7, 0xd8, URZ ;  /* 0x000000d807077890 */ /* 0x000fe2000fffe0ff */
[----:B------:R-:W-:-:S03]  /*4c60*/  SHF.L.U32 R2, R32, 0x1f, RZ ;  /* 0x0000001f20027819 */ /* 0x000fc600000006ff */
[----:B------:R-:W-:-:S09]  /*4c70*/  ULEA UR4, UR13, UR7, 0x3 ;  /* 0x000000070d047291 */ /* 0x000fd2000f8e18ff */
[----:B------:R-:W1:Y:S02]  /*4c80*/  SYNCS.PHASECHK.TRANS64.TRYWAIT P0, [UR4], R2 ;  /* 0x00000002ff0075a7 */ /* 0x000e640008001104 */
[----:B-1----:R-:W-:Y:S05]  /*4c90*/  @!P0 BRA `(.L_x_86) ;  /* 0x0000003000048947 */ /* 0x002fea0003800000 */
.L_x_174:
        /* <DEDUP_REMOVED lines=9> */
.L_x_176:
[----:B------:R-:W-:-:S04]  /*4d30*/  UIADD3 UR5, UPT, UPT, UR5, 0x1, URZ ;  /* 0x0000000105057890 */ /* 0x000fc8000fffe0ff */
[----:B------:R-:W-:-:S04]  /*4d40*/  UISETP.NE.AND UP0, UPT, UR5, 0x3, UPT ;  /* 0x000000030500788c */ /* 0x000fc8000bf05270 */
[----:B------:R-:W-:Y:S02]  /*4d50*/  USEL UR4, URZ, 0x1, UP0 ;  /* 0x00000001ff047887 */ /* 0x000fe40008000000 */
[----:B------:R-:W-:-:S04]  /*4d60*/  USEL UR5, UR5, URZ, UP0 ;  /* 0x000000ff05057287 */ /* 0x000fc80008000000 */
[----:B------:R-:W-:Y:S01]  /*4d70*/  ULEA UR5, UR5, UR7, 0x3 ;  /* 0x0000000705057291 */ /* 0x000fe2000f8e18ff */
[----:B-1----:R-:W-:-:S04]  /*4d80*/  LOP3.LUT R2, R32, UR4, RZ, 0x3c, !PT ;  /* 0x0000000420027c12 */ /* 0x002fc8000f8e3cff */
[----:B------:R-:W-:Y:S01]  /*4d90*/  SHF.L.U32 R2, R2, 0x1f, RZ ;  /* 0x0000001f02027819 */ /* 0x000fe200000006ff */
[----:B------:R-:W-:-:S07]  /*4da0*/  IMAD.U32 R0, RZ, RZ, UR5 ;  /* 0x00000005ff007e24 */ /* 0x000fce000f8e00ff */
.L_x_88:
[----:B-1----:R1:W3:Y:S02]  /*4db0*/  SYNCS.PHASECHK.TRANS64.TRYWAIT P0, [R0+URZ], R2 ;  /* 0x00000002000075a7 */ /* 0x0022e400080011ff */
[----:B---3--:R-:W-:Y:S05]  /*4dc0*/  @!P0 NANOSLEEP.SYNCS 0x989680 ;  /* 0x009896800000895d */ /* 0x008fea0003900000 */
[----:B------:R-:W3:Y:S02]  /*4dd0*/  @!P0 SYNCS.PHASECHK.TRANS64 P0, [R0+URZ], R2 ;  /* 0x00000002000085a7 */ /* 0x000ee400080010ff */
[----:B--23--:R-:W-:Y:S05]  /*4de0*/  @P0 EXIT ;  /* 0x000000000000094d */ /* 0x00cfea0003800000 */
[----:B------:R-:W-:Y:S05]  /*4df0*/  BRA `(.L_x_88) ;  /* 0xfffffffc00ec7947 */ /* 0x000fea000383ffff */
.L_x_76:
[----:B------:R-:W-:-:S06]  /*4e00*/  UISETP.GE.AND UP1, UPT, UR8, 0x4, UPT ;  /* 0x000000040800788c */ /* 0x000fcc000bf26270 */
[----:B------:R-:W-:-:S13]  /*4e10*/  PLOP3.LUT P0, PT, PT, PT, UP1, 0x80, 0x8 ;  /* 0x000000000008781c */ /* 0x000fda0003f0f018 */
[----:B------:R-:W-:Y:S05]  /*4e20*/  @!P0 EXIT ;  /* 0x000000000000894d */ /* 0x000fea0003800000 */
[----:B------:R-:W-:Y:S01]  /*4e30*/  BAR.SYNC.DEFER_BLOCKING 0x6, 0xa0 ;  /* 0x0182800000007b1d */ /* 0x000fe20000010000 */
[C---:B------:R-:W-:Y:S01]  /*4e40*/  IMAD.SHL.U32 R4, R75.reuse, 0x20, RZ ;  /* 0x000000204b047824 */ /* 0x040fe200078e00ff */
[C---:B------:R-:W-:Y:S01]  /*4e50*/  R2P PR, R75.reuse, 0x6 ;  /* 0x000000064b007804 */ /* 0x040fe20000000000 */
[C---:B------:R-:W-:Y:S02]  /*4e60*/  IMAD.SHL.U32 R68, R75.reuse, 0x4, RZ ;  /* 0x000000044b447824 */ /* 0x040fe400078e00ff */
[C---:B------:R-:W-:Y:S01]  /*4e70*/  IMAD.U32 R32, R75.reuse, 0x10000, RZ ;  /* 0x000100004b207824 */ /* 0x040fe200078e00ff */
[----:B------:R-:W-:Y:S02]  /*4e80*/  UMOV UR48, 0x400 ;  /* 0x0000040000307882 */ /* 0x000fe40000000000 */
[----:B------:R-:W1:Y:S01]  /*4e90*/  LDC R67, c[0x0][0x370] ;  /* 0x0000dc00ff437b82 */ /* 0x000e620000000800 */
[----:B------:R-:W-:Y:S01]  /*4ea0*/  ULEA UR48, UR37, UR48, 0x18 ;  /* 0x0000003025307291 */ /* 0x000fe2000f8ec0ff */
[C---:B------:R-:W-:Y:S01]  /*4eb0*/  LOP3.LUT R3, R4.reuse, 0xe0, RZ, 0xc0, !PT ;  /* 0x000000e004037812 */ /* 0x040fe200078ec0ff */
[----:B------:R-:W-:Y:S01]  /*4ec0*/  IMAD.SHL.U32 R2, R75, 0x10, RZ ;  /* 0x000000104b027824 */ /* 0x000fe200078e00ff */
[----:B------:R-:W-:Y:S01]  /*4ed0*/  LOP3.LUT R4, R4, 0x100, RZ, 0xc0, !PT ;  /* 0x0000010004047812 */ /* 0x000fe200078ec0ff */
[----:B------:R-:W-:Y:S01]  /*4ee0*/  IMAD.MOV.U32 R74, RZ, RZ, 0x8 ;  /* 0x00000008ff4a7424 */ /* 0x000fe200078e00ff */
[----:B------:R-:W-:Y:S01]  /*4ef0*/  LOP3.LUT R68, R3, 0x1c, R68, 0xf8, !PT ;  /* 0x0000001c03447812 */ /* 0x000fe200078ef844 */
[----:B------:R-:W-:Y:S01]  /*4f00*/  IMAD.MOV.U32 R73, RZ, RZ, 0x10 ;  /* 0x00000010ff497424 */ /* 0x000fe200078e00ff */
[----:B------:R-:W2:Y:S01]  /*4f10*/  LDC R28, c[0x0][0xb0c] ;  /* 0x0002c300ff1c7b82 */ /* 0x000ea20000000800 */
[----:B------:R-:W-:Y:S01]  /*4f20*/  SHF.R.U32.HI R3, RZ, 0x2, R75 ;  /* 0x00000002ff037819 */ /* 0x000fe2000001164b */
[----:B------:R-:W-:Y:S01]  /*4f30*/  IMAD.MOV.U32 R31, RZ, RZ, RZ ;  /* 0x000000ffff1f7224 */ /* 0x000fe200078e00ff */
[----:B------:R-:W-:Y:S01]  /*4f40*/  LOP3.LUT R32, R32, 0x600000, RZ, 0xc0, !PT ;  /* 0x0060000020207812 */ /* 0x000fe200078ec0ff */
[----:B------:R-:W-:Y:S01]  /*4f50*/  IMAD.MOV.U32 R72, RZ, RZ, RZ ;  /* 0x000000ffff487224 */ /* 0x000fe200078e00ff */
[----:B------:R-:W-:Y:S01]  /*4f60*/  LOP3.LUT R2, R4, 0x600, R2, 0xf8, !PT ;  /* 0x0000060004027812 */ /* 0x000fe200078ef802 */
[----:B------:R-:W-:Y:S01]  /*4f70*/  IMAD.MOV.U32 R78, RZ, RZ, RZ ;  /* 0x000000ffff4e7224 */ /* 0x000fe200078e00ff */
[----:B------:R-:W-:Y:S01]  /*4f80*/  LOP3.LUT R68, R68, 0x4, R3, 0x78, !PT ;  /* 0x0000000444447812 */ /* 0x000fe200078e7803 */
[----:B------:R-:W4:Y:S01]  /*4f90*/  LDC R65, c[0x0][0xb20] ;  /* 0x0002c800ff417b82 */ /* 0x000f220000000800 */
[----:B------:R-:W3:Y:S01]  /*4fa0*/  LDS R0, [UR48+0x1b0] ;  /* 0x0001b030ff007984 */ /* 0x000ee20008000800 */
[----:B------:R-:W-:Y:S01]  /*4fb0*/  LOP3.LUT R75, R75, 0x60, RZ, 0xc0, !PT ;  /* 0x000000604b4b7812 */ /* 0x000fe200078ec0ff */
[----:B------:R-:W-:Y:S01]  /*4fc0*/  IMAD.MOV.U32 R71, RZ, RZ, RZ ;  /* 0x000000ffff477224 */ /* 0x000fe200078e00ff */
[----:B------:R-:W-:Y:S01]  /*4fd0*/  LOP3.LUT R68, R2, R68, RZ, 0xfc, !PT ;  /* 0x0000004402447212 */ /* 0x000fe200078efcff */
[----:B------:R-:W1:Y:S01]  /*4fe0*/  LDCU.64 UR54, c[0x0][0x348] ;  /* 0x00006900ff3677ac */ /* 0x000e620008000a00 */
[----:B------:R-:W-:-:S02]  /*4ff0*/  SEL R74, R74, 0xfffffff8, !P1 ;  /* 0xfffffff84a4a7807 */ /* 0x000fc40004800000 */
[----:B------:R-:W1:Y:S01]  /*5000*/  LDC R27, c[0x0][0xb30] ;  /* 0x0002cc00ff1b7b82 */ /* 0x000e620000000800 */
[----:B------:R-:W-:Y:S01]  /*5010*/  SEL R73, R73, 0xfffffff0, !P2 ;  /* 0xfffffff049497807 */ /* 0x000fe20005000000 */
[----:B------:R-:W1:Y:S01]  /*5020*/  LDCU.64 UR38, c[0x0][0x888] ;  /* 0x00011100ff2677ac */ /* 0x000e620008000a00 */
[----:B------:R-:W1:Y:S05]  /*5030*/  LDCU.64 UR44, c[0x0][0x890] ;  /* 0x00011200ff2c77ac */ /* 0x000e6a0008000a00 */
[----:B------:R-:W1:Y:S01]  /*5040*/  LDC.64 R60, c[0x0][0xb10] ;  /* 0x0002c400ff3c7b82 */ /* 0x000e620000000a00 */
[----:B------:R-:W-:Y:S01]  /*5050*/  UMOV UR51, 0x1 ;  /* 0x0000000100337882 */ /* 0x000fe20000000000 */
[----:B------:R-:W-:Y:S01]  /*5060*/  UMOV UR56, URZ ;  /* 0x000000ff00387c82 */ /* 0x000fe20008000000 */
[----:B------:R-:W-:Y:S01]  /*5070*/  UIADD3 UR52, UPT, UPT, UR48, 0x400, URZ ;  /* 0x0000040030347890 */ /* 0x000fe2000fffe0ff */
[----:B------:R-:W-:Y:S01]  /*5080*/  UMOV UR50, URZ ;  /* 0x000000ff00327c82 */ /* 0x000fe20008000000 */
[----:B------:R-:W-:-:S03]  /*5090*/  UMOV UR49, URZ ;  /* 0x000000ff00317c82 */ /* 0x000fc60008000000 */
[----:B------:R-:W1:Y:S08]  /*50a0*/  LDC.64 R24, c[0x0][0xb18] ;  /* 0x0002c600ff187b82 */ /* 0x000e700000000a00 */
[----:B------:R-:W1:Y:S08]  /*50b0*/  LDC.64 R22, c[0x0][0xb28] ;  /* 0x0002ca00ff167b82 */ /* 0x000e700000000a00 */
[----:B------:R-:W1:Y:S01]  /*50c0*/  LDC.64 R58, c[0x0][0x8b0] ;  /* 0x00022c00ff3a7b82 */ /* 0x000e620000000a00 */
[----:B---3--:R-:W-:-:S07]  /*50d0*/  IMAD.IADD R32, R0, 0x1, R32 ;  /* 0x0000000100207824 */ /* 0x008fce00078e0220 */
[----:B------:R-:W3:Y:S08]  /*50e0*/  LDC.64 R56, c[0x0][0x8a8] ;  /* 0x00022a00ff387b82 */ /* 0x000ef00000000a00 */
[----:B--2-4-:R-:W1:Y:S02]  /*50f0*/  LDC R66, c[0x0][0x374] ;  /* 0x0000dd00ff427b82 */ /* 0x014e640000000800 */
.L_x_119:
[C---:B------:R-:W-:Y:S02]  /*5100*/  LEA R0, R78.reuse, UR48, 0x3 ;  /* 0x000000304e007c11 */ /* 0x040fe4000f8e18ff */
[----:B------:R-:W-:Y:S02]  /*5110*/  SHF.L.U32 R2, R71, 0x1f, RZ ;  /* 0x0000001f47027819 */ /* 0x000fe400000006ff */
[----:B------:R-:W-:Y:S02]  /*5120*/  LEA R16, R78, UR48, 0x4 ;  /* 0x000000304e107c11 */ /* 0x000fe4000f8e20ff */
[----:B------:R-:W2:Y:S02]  /*5130*/  SYNCS.PHASECHK.TRANS64.TRYWAIT P0, [R0+URZ+0x100], R2 ;  /* 0x00010002000075a7 */ /* 0x000ea400080011ff */
[----:B--2---:R-:W-:Y:S05]  /*5140*/  @!P0 BRA `(.L_x_89) ;  /* 0x0000002c00088947 */ /* 0x004fea0003800000 */
.L_x_177:
[----:B------:R-:W4:Y:S01]  /*5150*/  LDC.64 R10, c[0x0][0xb10] ;  /* 0x0002c400ff0a7b82 */ /* 0x000f220000000a00 */
[----:B------:R-:W3:Y:S01]  /*5160*/  LDS.128 R16, [R16+0x190] ;  /* 0x0001900010107984 */ /* 0x000ee20000000c00 */
[----:B-1----:R-:W-:Y:S01]  /*5170*/  ISETP.NE.AND P1, PT, R27, 0x1, PT ;  /* 0x000000011b00780c */ /* 0x002fe20003f25270 */
[----:B--2---:R-:W-:Y:S01]  /*5180*/  VIADD R0, R0, 0x110 ;  /* 0x0000011000007836 */ /* 0x004fe20000000000 */
[----:B------:R-:W-:Y:S04]  /*5190*/  ISETP.GE.AND P0, PT, R26, 0x1, PT ;  /* 0x000000011a00780c */ /* 0x000fe80003f06270 */
[----:B------:R-:W1:Y:S01]  /*51a0*/  LDC.64 R8, c[0x0][0xb18] ;  /* 0x0002c600ff087b82 */ /* 0x000e620000000a00 */
[----:B------:R-:W-:Y:S01]  /*51b0*/  PRMT R0, RZ, 0x654, R0 ;  /* 0x00000654ff007816 */ /* 0x000fe20000000000 */
[----:B------:R-:W-:Y:S01]  /*51c0*/  @!PT LDS RZ, [RZ] ;  /* 0x00000000fffff984 */ /* 0x000fe20000000800 */
[----:B------:R-:W-:Y:S01]  /*51d0*/  @!PT LDS RZ, [RZ] ;  /* 0x00000000fffff984 */ /* 0x000fe20000000800 */
[----:B------:R-:W-:Y:S01]  /*51e0*/  @!PT LDS RZ, [RZ] ;  /* 0x00000000fffff984 */ /* 0x000fe20000000800 */
[----:B------:R-:W-:Y:S01]  /*51f0*/  @!PT LDS RZ, [RZ] ;  /* 0x00000000fffff984 */ /* 0x000fe20000000800 */
[----:B------:R2:W-:Y:S06]  /*5200*/  MEMBAR.ALL.CTA ;  /* 0x0000000000007992 */ /* 0x0005ec0000008000 */
[----:B--2---:R-:W2:Y:S01]  /*5210*/  FENCE.VIEW.ASYNC.S ;  /* 0x00000000000073c6 */ /* 0x004ea20000000000 */
[----:B------:R-:W1:Y:S08]  /*5220*/  @!P1 LDC R12, c[0x0][0xb20] ;  /* 0x0002c800ff0c9b82 */ /* 0x000e700000000800 */
[----:B------:R-:W1:Y:S01]  /*5230*/  @!P1 LDC R7, c[0x0][0xb0c] ;  /* 0x0002c300ff079b82 */ /* 0x000e620000000800 */
[----:B--2---:R2:W-:Y:S01]  /*5240*/  SYNCS.ARRIVE.TRANS64.RED.A1T0 RZ, [R0+URZ], RZ ;  /* 0x000000ff00ff79a7 */ /* 0x0045e200081004ff */
[----:B---3--:R-:W-:Y:S04]  /*5250*/  LOP3.LUT P4, RZ, R18, 0x1, RZ, 0xc0, !PT ;  /* 0x0000000112ff7812 */ /* 0x008fe8000788c0ff */
[----:B------:R-:W-:Y:S09]  /*5260*/  P2R R76, PR, RZ, 0x10 ;  /* 0x00000010ff4c7803 */ /* 0x000ff20000000000 */
[----:B------:R-:W-:Y:S02]  /*5270*/  @P4 MOV R30, R16 ;  /* 0x00000010001e4202 */ /* 0x000fe40000000f00 */
[----:B------:R-:W-:Y:S01]  /*5280*/  @P4 LOP3.LUT R29, R17, 0xffff, RZ, 0xc0, !PT ;  /* 0x0000ffff111d4812 */ /* 0x000fe200078ec0ff */
[----:B--2-4-:R-:W-:Y:S06]  /*5290*/  @!P0 BRA `(.L_x_90) ;  /* 0x0000000000a48947 */ /* 0x014fec0003800000 */
[----:B------:R-:W-:Y:S01]  /*52a0*/  IMAD.HI.U32 R0, R66, R25, RZ ;  /* 0x0000001942007227 */ /* 0x000fe200078e00ff */
[----:B------:R-:W-:Y:S02]  /*52b0*/  ISETP.NE.AND P0, PT, R24, 0x1, PT ;  /* 0x000000011800780c */ /* 0x000fe40003f05270 */
[----:B------:R-:W-:Y:S01]  /*52c0*/  ISETP.NE.AND P2, PT, R26, 0x1, PT ;  /* 0x000000011a00780c */ /* 0x000fe20003f45270 */
[----:B------:R-:W-:Y:S01]  /*52d0*/  IMAD.HI.U32 R4, R67, R60, RZ ;  /* 0x0000003c43047227 */ /* 0x000fe200078e00ff */
[----:B------:R-:W-:Y:S02]  /*52e0*/  SHF.R.U32.HI R0, RZ, R65, R0 ;  /* 0x00000041ff007219 */ /* 0x000fe40000011600 */
[----:B------:R-:W-:Y:S01]  /*52f0*/  ISETP.NE.AND P3, PT, R28, 0x1, PT ;  /* 0x000000011c00780c */ /* 0x000fe20003f65270 */
[----:B------:R-:W-:Y:S01]  /*5300*/  IMAD.HI.U32 R6, R29, R25, RZ ;  /* 0x000000191d067227 */ /* 0x000fe200078e00ff */
[-C--:B------:R-:W-:Y:S02]  /*5310*/  SHF.R.U32.HI R4, RZ, R61.reuse, R4 ;  /* 0x0000003dff047219 */ /* 0x080fe40000011604 */
[----:B------:R-:W-:Y:S01]  /*5320*/  SEL R0, R66, R0, !P0 ;  /* 0x0000000042007207 */ /* 0x000fe20004000000 */
[----:B------:R-:W-:Y:S01]  /*5330*/  IMAD.HI.U32 R5, R30, R60, RZ ;  /* 0x0000003c1e057227 */ /* 0x000fe200078e00ff */
[----:B------:R-:W-:Y:S03]  /*5340*/  SEL R4, R67, R4, !P3 ;  /* 0x0000000443047207 */ /* 0x000fe60005800000 */
[-C--:B------:R-:W-:Y:S01]  /*5350*/  IMAD.HI.U32 R3, R0, R22.reuse, RZ ;  /* 0x0000001600037227 */ /* 0x080fe200078e00ff */
[----:B------:R-:W-:Y:S03]  /*5360*/  SHF.R.U32.HI R5, RZ, R61, R5 ;  /* 0x0000003dff057219 */ /* 0x000fe60000011605 */
[----:B------:R-:W-:Y:S01]  /*5370*/  IMAD.HI.U32 R2, R4, R22, RZ ;  /* 0x0000001604027227 */ /* 0x000fe200078e00ff */
[----:B------:R-:W-:Y:S02]  /*5380*/  @P2 SHF.R.U32.HI R0, RZ, R23, R3 ;  /* 0x00000017ff002219 */ /* 0x000fe40000011603 */
[----:B------:R-:W-:Y:S02]  /*5390*/  SHF.R.U32.HI R3, RZ, R65, R6 ;  /* 0x00000041ff037219 */ /* 0x000fe40000011606 */
[----:B------:R-:W-:Y:S01]  /*53a0*/  @P2 SHF.R.U32.HI R4, RZ, R23, R2 ;  /* 0x00000017ff042219 */ /* 0x000fe20000011602 */
[----:B------:R-:W-:Y:S01]  /*53b0*/  IMAD R0, R26, R0, RZ ;  /* 0x000000001a007224 */ /* 0x000fe200078e02ff */
[----:B------:R-:W-:Y:S02]  /*53c0*/  SEL R3, R29, R3, !P0 ;  /* 0x000000031d037207 */ /* 0x000fe40004000000 */
[----:B------:R-:W-:Y:S01]  /*53d0*/  SEL R2, R30, R5, !P3 ;  /* 0x000000051e027207 */ /* 0x000fe20005800000 */
[----:B------:R-:W-:Y:S01]  /*53e0*/  IMAD R5, R26, R4, RZ ;  /* 0x000000041a057224 */ /* 0x000fe200078e02ff */
[C---:B------:R-:W-:Y:S01]  /*53f0*/  ISETP.GE.AND P0, PT, R3.reuse, R0, PT ;  /* 0x000000000300720c */ /* 0x040fe20003f06270 */
[C---:B------:R-:W-:Y:S03]  /*5400*/  IMAD.HI.U32 R0, R3.reuse, R22, RZ ;  /* 0x0000001603007227 */ /* 0x040fe600078e00ff */
[C---:B------:R-:W-:Y:S02]  /*5410*/  ISETP.GE.OR P0, PT, R2.reuse, R5, P0 ;  /* 0x000000050200720c */ /* 0x040fe40000706670 */
[----:B------:R-:W-:Y:S04]  /*5420*/  SHF.R.U32.HI R0, RZ, R23, R0 ;  /* 0x00000017ff007219 */ /* 0x000fe80000011600 */
[C---:B------:R-:W-:Y:S05]  /*5430*/  SEL R6, R3.reuse, R0, !P2 ;  /* 0x0000000003067207 */ /* 0x040fea0005000000 */
        /* <DEDUP_REMOVED lines=14> */
[----:B------:R-:W-:Y:S07]  /*5520*/  IMAD R29, R3, R24, R29 ;  /* 0x00000018031d7224 */ /* 0x000fee00078e021d */
.L_x_90:
[----:B-1----:R-:W-:Y:S01]  /*5530*/  @!P1 ISETP.NE.AND P0, PT, R8, 0x1, PT ;  /* 0x000000010800980c */ /* 0x002fe20003f05270 */
[----:B------:R-:W-:Y:S01]  /*5540*/  @!P1 IMAD.HI.U32 R0, R30, R10, RZ ;  /* 0x0000000a1e009227 */ /* 0x000fe200078e00ff */
[----:B------:R-:W-:Y:S01]  /*5550*/  @!P1 ISETP.NE.AND P2, PT, R7, 0x1, PT ;  /* 0x000000010700980c */ /* 0x000fe20003f45270 */
[----:B------:R-:W-:Y:S01]  /*5560*/  ULOP3.LUT UP0, URZ, UR52, 0x3f0, URZ, 0xc0, !UPT ;  /* 0x000003f034ff7892 */ /* 0x000fe2000f80c0ff */
[----:B------:R-:W-:Y:S01]  /*5570*/  R2UR UR42, R15 ;  /* 0x000000000f2a72ca */ /* 0x000fe200000e0000 */
[C---:B------:R-:W-:Y:S01]  /*5580*/  @!P1 IMAD.HI.U32 R2, R29.reuse, R9, RZ ;  /* 0x000000091d029227 */ /* 0x040fe200078e00ff */
[----:B------:R-:W-:Y:S02]  /*5590*/  @!P1 SHF.R.U32.HI R0, RZ, R11, R0 ;  /* 0x0000000bff009219 */ /* 0x000fe40000011600 */
[----:B------:R-:W-:Y:S01]  /*55a0*/  R2UR UR41, R14 ;  /* 0x000000000e2972ca */ /* 0x000fe200000e0000 */
[----:B------:R-:W-:Y:S01]  /*55b0*/  VIADD R78, R78, 0x1 ;  /* 0x000000014e4e7836 */ /* 0x000fe20000000000 */
[----:B------:R-:W-:Y:S02]  /*55c0*/  @!P1 SHF.R.U32.HI R2, RZ, R12, R2 ;  /* 0x0000000cff029219 */ /* 0x000fe40000011602 */
[----:B------:R-:W-:Y:S02]  /*55d0*/  @!P1 SEL R3, R30, R0, !P2 ;  /* 0x000000001e039207 */ /* 0x000fe40005000000 */
[----:B------:R-:W-:Y:S02]  /*55e0*/  @!P1 SEL R2, R29, R2, !P0 ;  /* 0x000000021d029207 */ /* 0x000fe40004000000 */
[----:B------:R-:W-:Y:S01]  /*55f0*/  @P4 SHF.R.U32.HI R70, RZ, 0x10, R17 ;  /* 0x00000010ff464819 */ /* 0x000fe20000011611 */
[----:B------:R-:W-:Y:S02]  /*5600*/  USHF.L.U32 UR42, UR42, 0x6, URZ ;  /* 0x000000062a2a7899 */ /* 0x000fe400080006ff */
[----:B------:R-:W-:Y:S02]  /*5610*/  @!P1 IMAD.IADD R0, R2, 0x1, -R3 ;  /* 0x0000000102009824 */ /* 0x000fe400078e0a03 */
[----:B------:R-:W-:Y:S01]  /*5620*/  @!P1 IMAD.IADD R2, R3, 0x1, -R2 ;  /* 0x0000000103029824 */ /* 0x000fe200078e0a02 */
[----:B------:R-:W-:Y:S01]  /*5630*/  USHF.L.U32 UR41, UR41, 0x6, URZ ;  /* 0x0000000629297899 */ /* 0x000fe200080006ff */
[----:B------:R-:W-:Y:S02]  /*5640*/  @!P1 IMAD R30, R0, R7, R30 ;  /* 0x00000007001e9224 */ /* 0x000fe400078e021e */
[----:B------:R-:W-:Y:S01]  /*5650*/  @!P1 IMAD R29, R2, R8, R29 ;  /* 0x00000008021d9224 */ /* 0x000fe200078e021d */
[----:B------:R-:W-:Y:S08]  /*5660*/  BRA.U !UP0, `(.L_x_91) ;  /* 0x00000001087c7547 */ /* 0x000ff0000b800000 */
[----:B------:R-:W1:Y:S01]  /*5670*/  LDCU.64 UR8, c[0x4][0x80] ;  /* 0x01001000ff0877ac */ /* 0x000e620008000a00 */
[----:B------:R-:W-:Y:S01]  /*5680*/  MOV R2, 0x0 ;  /* 0x0000000000027802 */ /* 0x000fe20000000f00 */
[----:B------:R-:W-:Y:S02]  /*5690*/  HFMA2 R12, -RZ, RZ, 0, 5.9604644775390625e-08 ;  /* 0x00000001ff0c7431 */ /* 0x000fe400000001ff */
[----:B------:R-:W-:Y:S01]  /*56a0*/  IMAD.MOV.U32 R8, RZ, RZ, 0x70 ;  /* 0x00000070ff087424 */ /* 0x000fe200078e00ff */
[----:B------:R2:W3:Y:S01]  /*56b0*/  LDC.64 R14, c[0x4][R2] ;  /* 0x01000000020e7b82 */ /* 0x0004e20000000a00 */
[----:B------:R-:W4:Y:S01]  /*56c0*/  LDCU.64 UR6, c[0x4][0x88] ;  /* 0x01001100ff0677ac */ /* 0x000f220008000a00 */
[----:B------:R-:W-:Y:S01]  /*56d0*/  IMAD.MOV.U32 R13, RZ, RZ, RZ ;  /* 0x000000ffff0d7224 */ /* 0x000fe200078e00ff */
[----:B------:R-:W2:Y:S01]  /*56e0*/  LDCU.64 UR4, c[0x4][0x8] ;  /* 0x01000100ff0477ac */ /* 0x000ea20008000a00 */
[----:B-1----:R-:W-:Y:S01]  /*56f0*/  MOV R5, UR9 ;  /* 0x0000000900057c02 */ /* 0x002fe20008000f00 */
[----:B------:R-:W-:Y:S01]  /*5700*/  IMAD.U32 R4, RZ, RZ, UR8 ;  /* 0x00000008ff047e24 */ /* 0x000fe2000f8e00ff */
[----:B----4-:R-:W-:Y:S01]  /*5710*/  MOV R7, UR7 ;  /* 0x0000000700077c02 */ /* 0x010fe20008000f00 */
[----:B------:R-:W-:Y:S01]  /*5720*/  IMAD.U32 R6, RZ, RZ, UR6 ;  /* 0x00000006ff067e24 */ /* 0x000fe2000f8e00ff */
[----:B--2---:R-:W-:Y:S01]  /*5730*/  MOV R11, UR5 ;  /* 0x00000005000b7c02 */ /* 0x004fe20008000f00 */
[----:B------:R-:W-:Y:S02]  /*5740*/  IMAD.U32 R10, RZ, RZ, UR4 ;  /* 0x00000004ff0a7e24 */ /* 0x000fe4000f8e00ff */
[----:B------:R-:W-:Y:S07]  /*5750*/  LEPC R20, `(.L_x_92) ;  /* 0x000000001014794e */ /* 0x000fee0000000000 */
[----:B---3-5:R-:W-:Y:S05]  /*5760*/  CALL.ABS.NOINC R14 ;  /* 0x000000000e007343 */ /* 0x028fea0003c00000 */
.L_x_92:
[----:B------:R-:W1:Y:S01]  /*5770*/  LDCU.64 UR8, c[0x4][0x80] ;  /* 0x01001000ff0877ac */ /* 0x000e620008000a00 */
[----:B------:R-:W2:Y:S01]  /*5780*/  LDC.64 R2, c[0x4][R2] ;  /* 0x0100000002027b82 */ /* 0x000ea20000000a00 */
[----:B------:R-:W-:Y:S02]  /*5790*/  HFMA2 R12, -RZ, RZ, 0, 5.9604644775390625e-08 ;  /* 0x00000001ff0c7431 */ /* 0x000fe400000001ff */
[----:B------:R-:W-:Y:S02]  /*57a0*/  IMAD.MOV.U32 R8, RZ, RZ, 0x70 ;  /* 0x00000070ff087424 */ /* 0x000fe400078e00ff */
[----:B------:R-:W-:Y:S01]  /*57b0*/  IMAD.MOV.U32 R13, RZ, RZ, RZ ;  /* 0x000000ffff0d7224 */ /* 0x000fe200078e00ff */
[----:B------:R-:W3:Y:S01]  /*57c0*/  LDCU.64 UR6, c[0x4][0x88] ;  /* 0x01001100ff0677ac */ /* 0x000ee20008000a00 */
[----:B------:R-:W4:Y:S01]  /*57d0*/  LDCU.64 UR4, c[0x4][0x8] ;  /* 0x01000100ff0477ac */ /* 0x000f220008000a00 */
[----:B-1----:R-:W-:Y:S02]  /*57e0*/  MOV R4, UR8 ;  /* 0x0000000800047c02 */ /* 0x002fe40008000f00 */
[----:B------:R-:W-:Y:S02]  /*57f0*/  MOV R5, UR9 ;  /* 0x0000000900057c02 */ /* 0x000fe40008000f00 */
[----:B---3--:R-:W-:Y:S01]  /*5800*/  MOV R7, UR7 ;  /* 0x0000000700077c02 */ /* 0x008fe20008000f00 */
[----:B------:R-:W-:Y:S01]  /*5810*/  IMAD.U32 R6, RZ, RZ, UR6 ;  /* 0x00000006ff067e24 */ /* 0x000fe2000f8e00ff */
[----:B----4-:R-:W-:Y:S01]  /*5820*/  MOV R11, UR5 ;  /* 0x00000005000b7c02 */ /* 0x010fe20008000f00 */
[----:B------:R-:W-:Y:S02]  /*5830*/  IMAD.U32 R10, RZ, RZ, UR4 ;  /* 0x00000004ff0a7e24 */ /* 0x000fe4000f8e00ff */
[----:B------:R-:W-:Y:S07]  /*5840*/  LEPC R20, `(.L_x_91) ;  /* 0x000000001014794e */ /* 0x000fee0000000000 */
[----:B--2---:R-:W-:Y:S05]  /*5850*/  CALL.ABS.NOINC R2 ;  /* 0x0000000002007343 */ /* 0x004fea0003c00000 */
.L_x_91:
[----:B------:R-:W-:Y:S01]  /*5860*/  ISETP.NE.U32.AND P4, PT, R58, RZ, PT ;  /* 0x000000ff3a00720c */ /* 0x000fe20003f85070 */
[----:B------:R-:W-:Y:S01]  /*5870*/  UISETP.NE.AND UP2, UPT, UR53, URZ, UPT ;  /* 0x000000ff3500728c */ /* 0x000fe2000bf45270 */
[----:B------:R-:W-:Y:S01]  /*5880*/  ISETP.NE.U32.AND P2, PT, RZ, UR38, PT ;  /* 0x00000026ff007c0c */ /* 0x000fe2000bf45070 */
[----:B------:R-:W-:Y:S01]  /*5890*/  UISETP.NE.U32.AND UP1, UPT, UR44, URZ, UPT ;  /* 0x000000ff2c00728c */ /* 0x000fe2000bf25070 */
[----:B------:R-:W-:Y:S01]  /*58a0*/  ISETP.NE.AND.EX P4, PT, R59, RZ, PT, P4 ;  /* 0x000000ff3b00720c */ /* 0x000fe20003f85340 */
[----:B------:R-:W-:Y:S01]  /*58b0*/  UPLOP3.LUT UP0, UPT, UPT, UPT, UPT, 0x40, 0x4 ;  /* 0x000000000004789c */ /* 0x000fe20003f0e870 */
[----:B------:R-:W-:Y:S01]  /*58c0*/  ISETP.NE.AND.EX P2, PT, RZ, UR39, PT, P2 ;  /* 0x00000027ff007c0c */ /* 0x000fe2000bf45320 */
[----:B------:R-:W-:Y:S01]  /*58d0*/  UISETP.NE.AND.EX UP1, UPT, UR45, URZ, UPT, UP1 ;  /* 0x000000ff2d00728c */ /* 0x000fe2000bf25310 */
[----:B------:R-:W-:Y:S04]  /*58e0*/  PLOP3.LUT P1, PT, PT, PT, UP2, 0x80, 0x8 ;  /* 0x000000000008781c */ /* 0x000fe80003f2f028 */
[----:B------:R-:W-:Y:S06]  /*58f0*/  @UP2 UPLOP3.LUT UP0, UPT, UPT, UPT, UP1, 0x80, 0x8 ;  /* 0x000000000008289c */ /* 0x000fec0003f0f010 */
[----:B------:R-:W-:Y:S01]  /*5900*/  PLOP3.LUT P0, PT, PT, PT, UP0, 0x80, 0x8 ;  /* 0x000000000008781c */ /* 0x000fe20003f0f008 */
[----:B------:R-:W-:Y:S01]  /*5910*/  @!UPT UIADD3 URZ, UPT, UPT, URZ, URZ, URZ ;  /* 0x000000fffffff290 */ /* 0x000fe2000fffe0ff */
[----:B------:R-:W-:Y:S11]  /*5920*/  BRA.U !UP1, `(.L_x_93) ;  /* 0x0000000109387547 */ /* 0x000ff6000b800000 */
[----:B------:R-:W-:Y:S01]  /*5930*/  UISETP.NE.U32.AND UP0, UPT, UR38, URZ, UPT ;  /* 0x000000ff2600728c */ /* 0x000fe2000bf05070 */
[----:B------:R-:W-:Y:S02]  /*5940*/  HFMA2 R0, -RZ, RZ, 0, 5.9604644775390625e-08 ;  /* 0x00000001ff007431 */ /* 0x000fe400000001ff */
[----:B------:R-:W-:Y:S01]  /*5950*/  IMAD.MOV.U32 R64, RZ, RZ, 0x1 ;  /* 0x00000001ff407424 */ /* 0x000fe200078e00ff */
[----:B------:R-:W-:Y:S06]  /*5960*/  UISETP.NE.AND.EX UP0, UPT, UR39, URZ, UPT, UP0 ;  /* 0x000000ff2700728c */ /* 0x000fec000bf05300 */
[----:B------:R-:W-:Y:S05]  /*5970*/  PLOP3.LUT P3, PT, PT, PT, UP0, 0x80, 0x8 ;  /* 0x000000000008781c */ /* 0x000fea0003f6f008 */
[----:B------:R-:W1:Y:S01]  /*5980*/  @UP0 LDCU.64 UR6, c[0x0][0x888] ;  /* 0x00011100ff0607ac */ /* 0x000e620008000a00 */
[----:B------:R-:W-:Y:S07]  /*5990*/  @UP0 UIMAD UR4, UR36, UR44, URZ ;  /* 0x0000002c240402a4 */ /* 0x000fee000f8e02ff */
[----:B------:R-:W-:Y:S01]  /*59a0*/  @!P3 PRMT R64, R0, 0x7610, R64 ;  /* 0x000076100040b816 */ /* 0x000fe20000000040 */
[----:B-1----:R-:W-:Y:S03]  /*59b0*/  @UP0 UIMAD.WIDE UR6, UR4, 0x4, UR6 ;  /* 0x00000004040608a5 */ /* 0x002fe6000f8e0206 */
[----:B------:R-:W1:Y:S03]  /*59c0*/  @!UP0 LDCU UR4, c[0x0][0x880] ;  /* 0x00011000ff0487ac */ /* 0x000e660008000800 */
[----:B------:R-:W-:Y:S01]  /*59d0*/  IMAD.U32 R2, RZ, RZ, UR6 ;  /* 0x00000006ff027e24 */ /* 0x000fe2000f8e00ff */
[----:B------:R-:W-:Y:S05]  /*59e0*/  MOV R3, UR7 ;  /* 0x0000000700037c02 */ /* 0x000fea0008000f00 */
[----:B-----5:R2:W5:Y:S02]  /*59f0*/  @P3 LDG.E R35, desc[UR46][R2.64] ;  /* 0x0000002e02233981 */ /* 0x020564000c1e1900 */
[----:B-12---:R-:W-:Y:S02]  /*5a00*/  @!P3 IMAD.U32 R35, RZ, RZ, UR4 ;  /* 0x00000004ff23be24 */ /* 0x006fe4000f8e00ff */
.L_x_93:
[----:B------:R-:W-:Y:S05]  /*5a10*/  @!P4 BRA `(.L_x_94) ;  /* 0x000000000020c947 */ /* 0x000fea0003800000 */
[----:B------:R-:W-:Y:S04]  /*5a20*/  ISETP.NE.U32.AND P3, PT, R56, RZ, PT ;  /* 0x000000ff3800720c */ /* 0x000fe80003f65070 */
[----:B------:R-:W-:Y:S11]  /*5a30*/  ISETP.NE.AND.EX P3, PT, R57, RZ, PT, P3 ;  /* 0x000000ff3900720c */ /* 0x000ff60003f65330 */
[----:B------:R-:W-:Y:S02]  /*5a40*/  @!UPT UIADD3 URZ, UPT, UPT, URZ, URZ, URZ ;  /* 0x000000fffffff290 */ /* 0x000fe4000fffe0ff */
[----:B------:R-:W1:Y:S01]  /*5a50*/  @P3 LDC.64 R2, c[0x0][0x8a8] ;  /* 0x00022a00ff023b82 */ /* 0x000e620000000a00 */
[----:B------:R-:W-:Y:S04]  /*5a60*/  @P3 IMAD R0, R58, UR36, RZ ;  /* 0x000000243a003c24 */ /* 0x000fe8000f8e02ff */
[----:B-1----:R-:W-:Y:S05]  /*5a70*/  @P3 IMAD.WIDE R2, R0, 0x4, R2 ;  /* 0x0000000400023825 */ /* 0x002fea00078e0202 */
[----:B-----5:R1:W5:Y:S02]  /*5a80*/  @P3 LDG.E R33, desc[UR46][R2.64] ;  /* 0x0000002e02213981 */ /* 0x020364000c1e1900 */
[----:B-1----:R-:W2:Y:S02]  /*5a90*/  @!P3 LDC R33, c[0x0][0x8a0] ;  /* 0x00022800ff21bb82 */ /* 0x002ea40000000800 */
.L_x_94:
[----:B-----5:R-:W-:Y:S01]  /*5aa0*/  FSETP.NEU.AND P3, PT, R35, RZ, PT ;  /* 0x000000ff2300720b */ /* 0x020fe20003f6d000 */
[----:B------:R-:W-:Y:S01]  /*5ab0*/  IMAD.U32 R2, RZ, RZ, UR56 ;  /* 0x00000038ff027e24 */ /* 0x000fe2000f8e00ff */
[----:B------:R-:W-:Y:S01]  /*5ac0*/  SEL R5, RZ, 0xffffffff, P2 ;  /* 0xffffffffff057807 */ /* 0x000fe20001000000 */
[----:B------:R-:W-:Y:S01]  /*5ad0*/  ULOP3.LUT UR4, UR51, 0x1, URZ, 0x3c, !UPT ;  /* 0x0000000133047892 */ /* 0x000fe2000f8e3cff */
[----:B------:R-:W-:Y:S01]  /*5ae0*/  @P1 LOP3.LUT P2, RZ, R64, 0xff, RZ, 0xc0, !PT ;  /* 0x000000ff40ff1812 */ /* 0x000fe2000784c0ff */
[----:B------:R-:W-:Y:S01]  /*5af0*/  BSSY B1, `(.L_x_95) ;  /* 0x000004b000017945 */ /* 0x000fe20003800000 */
[----:B------:R-:W-:Y:S01]  /*5b00*/  @P1 SEL R0, RZ, 0xffffffff, P3 ;  /* 0xffffffffff001807 */ /* 0x000fe20001800000 */
[----:B------:R-:W-:Y:S01]  /*5b10*/  IMAD.MOV.U32 R85, RZ, RZ, 0x1 ;  /* 0x00000001ff557424 */ /* 0x000fe200078e00ff */
[----:B------:R-:W-:Y:S01]  /*5b20*/  LEA R2, R2, UR48, 0x3 ;  /* 0x0000003002027c11 */ /* 0x000fe2000f8e18ff */
[----:B------:R-:W-:Y:S01]  /*5b30*/  IMAD.U32 R83, RZ, RZ, UR4 ;  /* 0x00000004ff537e24 */ /* 0x000fe2000f8e00ff */
[----:B------:R-:W-:Y:S01]  /*5b40*/  @P0 SEL R0, R5, R0, !P2 ;  /* 0x0000000005000207 */ /* 0x000fe20005000000 */
[----:B------:R-:W-:Y:S01]  /*5b50*/  IMAD.U32 R84, RZ, RZ, UR56 ;  /* 0x00000038ff547e24 */ /* 0x000fe2000f8e00ff */
[C---:B------:R-:W-:Y:S02]  /*5b60*/  LEA R82, R31.reuse, UR48, 0x3 ;  /* 0x000000301f527c11 */ /* 0x040fe4000f8e18ff */
[----:B------:R-:W-:Y:S02]  /*5b70*/  CS2R R54, SRZ ;  /* 0x0000000000367805 */ /* 0x000fe4000001ff00 */
[----:B------:R-:W-:Y:S02]  /*5b80*/  @P1 LOP3.LUT R0, R0, 0x1, RZ, 0xc0, !PT ;  /* 0x0000000100001812 */ /* 0x000fe400078ec0ff */
[----:B------:R-:W-:Y:S02]  /*5b90*/  CS2R R52, SRZ ;  /* 0x0000000000347805 */ /* 0x000fe4000001ff00 */
[----:B------:R-:W-:Y:S02]  /*5ba0*/  SHF.L.U32 R3, R72, 0x1f, RZ ;  /* 0x0000001f48037819 */ /* 0x000fe400000006ff */
[----:B------:R-:W-:Y:S02]  /*5bb0*/  CS2R R50, SRZ ;  /* 0x0000000000327805 */ /* 0x000fe4000001ff00 */
[----:B------:R-:W-:Y:S02]  /*5bc0*/  ISETP.NE.U32.OR P5, PT, R0, 0x1, !P1 ;  /* 0x000000010000780c */ /* 0x000fe40004fa5470 */
[----:B------:R-:W-:Y:S02]  /*5bd0*/  CS2R R48, SRZ ;  /* 0x0000000000307805 */ /* 0x000fe4000001ff00 */
[----:B------:R-:W-:Y:S02]  /*5be0*/  PLOP3.LUT P2, PT, PT, PT, UP1, 0x80, 0x8 ;  /* 0x000000000008781c */ /* 0x000fe40003f4f018 */
[----:B------:R-:W-:Y:S02]  /*5bf0*/  CS2R R46, SRZ ;  /* 0x00000000002e7805 */ /* 0x000fe4000001ff00 */
[----:B------:R-:W-:Y:S02]  /*5c00*/  LEA.HI R34, R31, R31, RZ, 0x1 ;  /* 0x0000001f1f227211 */ /* 0x000fe400078f08ff */
[----:B------:R-:W-:Y:S02]  /*5c10*/  CS2R R44, SRZ ;  /* 0x00000000002c7805 */ /* 0x000fe4000001ff00 */
[----:B------:R-:W-:Y:S02]  /*5c20*/  LOP3.LUT P4, R77, R64, 0xff, RZ, 0xc0, !PT ;  /* 0x000000ff404d7812 */ /* 0x000fe4000788c0ff */
[----:B------:R-:W-:Y:S02]  /*5c30*/  CS2R R42, SRZ ;  /* 0x00000000002a7805 */ /* 0x000fe4000001ff00 */
[----:B------:R-:W-:Y:S02]  /*5c40*/  SEL R4, RZ, 0xffffffff, P3 ;  /* 0xffffffffff047807 */ /* 0x000fe40001800000 */
[----:B------:R-:W-:Y:S02]  /*5c50*/  CS2R R40, SRZ ;  /* 0x0000000000287805 */ /* 0x000fe4000001ff00 */
[----:B------:R-:W-:Y:S02]  /*5c60*/  P2R R79, PR, RZ, 0x20 ;  /* 0x00000020ff4f7803 */ /* 0x000fe40000000000 */
[----:B------:R-:W-:Y:S02]  /*5c70*/  @P5 SHF.L.U32 R0, R83, 0x1f, RZ ;  /* 0x0000001f53005819 */ /* 0x000fe400000006ff */
[----:B------:R-:W-:Y:S02]  /*5c80*/  @P2 SEL R4, R5, R4, !P4 ;  /* 0x0000000405042207 */ /* 0x000fe40006000000 */
[----:B------:R1:W3:Y:S02]  /*5c90*/  @P5 SYNCS.PHASECHK.TRANS64.TRYWAIT P1, [R2+URZ+0xc0], R0 ;  /* 0x0000c000020055a7 */ /* 0x0002e400080211ff */
[----:B------:R-:W-:Y:S04]  /*5ca0*/  LOP3.LUT R4, R4, 0x1, RZ, 0xc0, !PT ;  /* 0x0000000104047812 */ /* 0x000fe800078ec0ff */
[----:B------:R-:W-:Y:S04]  /*5cb0*/  ISETP.NE.U32.AND P2, PT, R4, 0x1, PT ;  /* 0x000000010400780c */ /* 0x000fe80003f45070 */
[----:B------:R-:W-:Y:S01]  /*5cc0*/  P2R R86, PR, RZ, 0x4 ;  /* 0x00000004ff567803 */ /* 0x000fe20000000000 */
[----:B------:R4:W2:Y:S01]  /*5cd0*/  SYNCS.PHASECHK.TRANS64.TRYWAIT P0, [R82+URZ+0x120], R3 ;  /* 0x00012003520075a7 */ /* 0x0008a200080011ff */
[C---:B-1----:R-:W-:Y:S01]  /*5ce0*/  IMAD.SHL.U32 R0, R34.reuse, 0x20, RZ ;  /* 0x0000002022007824 */ /* 0x042fe200078e00ff */
[----:B------:R-:W-:Y:S04]  /*5cf0*/  LOP3.LUT R34, R34, 0xffe, RZ, 0xc0, !PT ;  /* 0x00000ffe22227812 */ /* 0x000fe800078ec0ff */
[----:B------:R-:W-:Y:S01]  /*5d00*/  LOP3.LUT R0, R0, 0xffffffc0, RZ, 0xc0, !PT ;  /* 0xffffffc000007812 */ /* 0x000fe200078ec0ff */
[----:B------:R-:W-:Y:S04]  /*5d10*/  IMAD.IADD R34, R31, 0x1, -R34 ;  /* 0x000000011f227824 */ /* 0x000fe800078e0a22 */
[----:B------:R-:W-:Y:S04]  /*5d20*/  IMAD.IADD R0, R32, 0x1, R0 ;  /* 0x0000000120007824 */ /* 0x000fe800078e0200 */
[----:B------:R-:W-:Y:S01]  /*5d30*/  IMAD R34, R34, 0x100000, R0 ;  /* 0x0010000022227824 */ /* 0x000fe200078e0200 */
[----:B---3--:R-:W-:Y:S01]  /*5d40*/  @P5 SEL R85, RZ, 0x1, !P1 ;  /* 0x00000001ff555807 */ /* 0x008fe20004800000 */
[----:B----4-:R-:W-:Y:S06]  /*5d50*/  @!P5 BRA `(.L_x_96) ;  /* 0x000000000090d947 */ /* 0x010fec0003800000 */
[----:B------:R-:W-:Y:S01]  /*5d60*/  HFMA2 R47, -RZ, RZ, 0, 0 ;  /* 0x00000000ff2f7431 */ /* 0x000fe200000001ff */
[----:B------:R-:W-:Y:S01]  /*5d70*/  ISETP.NE.AND P1, PT, R85, RZ, PT ;  /* 0x000000ff5500720c */ /* 0x000fe20003f25270 */
[----:B------:R-:W-:Y:S01]  /*5d80*/  IMAD.U32 R5, RZ, RZ, UR56 ;  /* 0x00000038ff057e24 */ /* 0x000fe2000f8e00ff */
[----:B------:R-:W-:Y:S11]  /*5d90*/  BSSY B0, `(.L_x_97) ;  /* 0x0000005000007945 */ /* 0x000ff60003800000 */
[----:B------:R-:W-:Y:S05]  /*5da0*/  @P1 BRA `(.L_x_98) ;  /* 0x00000000000c1947 */ /* 0x000fea0003800000 */
[----:B------:R-:W-:Y:S04]  /*5db0*/  SHF.L.U32 R0, R83, 0x1f, RZ ;  /* 0x0000001f53007819 */ /* 0x000fe800000006ff */
[----:B------:R-:W1:Y:S02]  /*5dc0*/  SYNCS.PHASECHK.TRANS64.TRYWAIT P1, [R2+URZ+0xc0], R0 ;  /* 0x0000c000020075a7 */ /* 0x000e6400080211ff */
[----:B-1----:R-:W-:Y:S05]  /*5dd0*/  @!P1 BRA `(.L_x_99) ;  /* 0x0000001c00f89947 */ /* 0x002fea0003800000 */
.L_x_98:
[----:B------:R-:W-:Y:S05]  /*5de0*/  BSYNC B0 ;  /* 0x0000000000007941 */ /* 0x000fea0003800000 */
.L_x_97:
[----:B------:R-:W-:Y:S01]  /*5df0*/  ISETP.NE.AND P1, PT, R86, RZ, PT ;  /* 0x000000ff5600720c */ /* 0x000fe20003f25270 */
[----:B------:R-:W-:Y:S01]  /*5e00*/  IMAD.MOV.U32 R46, RZ, RZ, RZ ;  /* 0x000000ffff2e7224 */ /* 0x000fe200078e00ff */
[----:B------:R-:W-:Y:S02]  /*5e10*/  CS2R R44, SRZ ;  /* 0x00000000002c7805 */ /* 0x000fe4000001ff00 */
[----:B------:R-:W-:Y:S02]  /*5e20*/  CS2R R42, SRZ ;  /* 0x00000000002a7805 */ /* 0x000fe4000001ff00 */
[----:B------:R-:W-:Y:S02]  /*5e30*/  CS2R R40, SRZ ;  /* 0x0000000000287805 */ /* 0x000fe4000001ff00 */
[----:B------:R-:W-:Y:S02]  /*5e40*/  CS2R R50, SRZ ;  /* 0x0000000000327805 */ /* 0x000fe4000001ff00 */
[----:B------:R-:W-:Y:S02]  /*5e50*/  CS2R R48, SRZ ;  /* 0x0000000000307805 */ /* 0x000fe4000001ff00 */
[----:B------:R-:W-:Y:S02]  /*5e60*/  CS2R R54, SRZ ;  /* 0x0000000000367805 */ /* 0x000fe4000001ff00 */
[----:B------:R-:W-:Y:S01]  /*5e70*/  CS2R R52, SRZ ;  /* 0x0000000000347805 */ /* 0x000fe2000001ff00 */
[----:B------:R-:W-:Y:S01]  /*5e80*/  @P1 IMAD R5, R5, 0x800, R68 ;  /* 0x0000080005051824 */ /* 0x000fe200078e0244 */
[----:B------:R-:W-:Y:S05]  /*5e90*/  @P1 WARPSYNC.ALL ;  /* 0x0000000000001948 */ /* 0x000fea0003800000 */
[----:B------:R-:W-:Y:S01]  /*5ea0*/  @P1 LEA R5, R5, UR48, 0x2 ;  /* 0x0000003005051c11 */ /* 0x000fe2000f8e10ff */
[----:B------:R-:W-:Y:S04]  /*5eb0*/  UIADD3 UR5, UPT, UPT, UR56, 0x1, URZ ;  /* 0x0000000138057890 */ /* 0x000fe8000fffe0ff */
[----:B------:R3:W4:Y:S01]  /*5ec0*/  @P1 LDSM.16.M88.4 R40, [R5+0x400] ;  /* 0x000400000528183b */ /* 0x0007220000000200 */
[----:B------:R-:W-:Y:S01]  /*5ed0*/  @P1 VIADD R4, R5, 0x400 ;  /* 0x0000040005041836 */ /* 0x000fe20000000000 */
[----:B------:R-:W-:Y:S01]  /*5ee0*/  UISETP.NE.AND UP0, UPT, UR5, 0x3, UPT ;  /* 0x000000030500788c */ /* 0x000fe2000bf05270 */
[C-C-:B-1----:R-:W-:Y:S02]  /*5ef0*/  @P1 IMAD R2, R74.reuse, 0x4, R5.reuse ;  /* 0x000000044a021824 */ /* 0x142fe400078e0205 */
[C---:B------:R-:W-:Y:S01]  /*5f00*/  @P1 IMAD R4, R73.reuse, 0x4, R4 ;  /* 0x0000000449041824 */ /* 0x040fe200078e0204 */
[----:B------:R-:W-:Y:S01]  /*5f10*/  USEL UR4, URZ, 0x1, UP0 ;  /* 0x00000001ff047887 */ /* 0x000fe20008000000 */
[----:B------:R-:W-:Y:S01]  /*5f20*/  @P1 IMAD R0, R73, 0x4, R5 ;  /* 0x0000000449001824 */ /* 0x000fe200078e0205 */
[----:B------:R3:W1:Y:S01]  /*5f30*/  @P1 LDSM.16.M88.4 R44, [R2+0x400] ;  /* 0x00040000022c183b */ /* 0x0006620000000200 */
[----:B------:R-:W-:Y:S01]  /*5f40*/  @P1 IMAD R4, R74, 0x4, R4 ;  /* 0x000000044a041824 */ /* 0x000fe200078e0204 */
[----:B------:R-:W-:Y:S02]  /*5f50*/  USEL UR5, UR5, URZ, UP0 ;  /* 0x000000ff05057287 */ /* 0x000fe40008000000 */
[----:B------:R3:W1:Y:S01]  /*5f60*/  @P1 LDSM.16.M88.4 R48, [R0+0x400] ;  /* 0x000400000030183b */ /* 0x0006620000000200 */
[----:B------:R-:W-:Y:S03]  /*5f70*/  LOP3.LUT R83, R83, UR4, RZ, 0x3c, !PT ;  /* 0x0000000453537c12 */ /* 0x000fe6000f8e3cff */
[----:B------:R3:W1:Y:S01]  /*5f80*/  @P1 LDSM.16.M88.4 R52, [R4] ;  /* 0x000000000434183b */ /* 0x0006620000000200 */
[----:B------:R-:W-:Y:S03]  /*5f90*/  IMAD.U32 R84, RZ, RZ, UR5 ;  /* 0x00000005ff547e24 */ /* 0x000fe6000f8e00ff */
.L_x_96:
[----:B------:R-:W-:Y:S05]  /*5fa0*/  BSYNC B1 ;  /* 0x0000000000017941 */ /* 0x000fea0003800000 */
.L_x_95:
[----:B---3--:R-:W-:Y:S04]  /*5fb0*/  SHF.R.U32.HI R0, RZ, 0x15, R34 ;  /* 0x00000015ff007819 */ /* 0x008fe80000011622 */
[----:B------:R-:W-:Y:S01]  /*5fc0*/  LOP3.LUT P1, RZ, R0, 0x3, R69, 0x48, !PT ;  /* 0x0000000300ff7812 */ /* 0x000fe20007824845 */
[----:B------:R-:W-:Y:S01]  /*5fd0*/  @!UPT UIADD3 URZ, UPT, UPT, URZ, URZ, URZ ;  /* 0x000000fffffff290 */ /* 0x000fe2000fffe0ff */
[----:B--2---:R-:W-:Y:S11]  /*5fe0*/  @P0 BRA `(.L_x_100) ;  /* 0x0000000000080947 */ /* 0x004ff60003800000 */
[----:B------:R-:W2:Y:S02]  /*5ff0*/  SYNCS.PHASECHK.TRANS64.TRYWAIT P0, [R82+URZ+0x120], R3 ;  /* 0x00012003520075a7 */ /* 0x000ea400080011ff */
[----:B--2---:R-:W-:Y:S05]  /*6000*/  @!P0 BRA `(.L_x_101) ;  /* 0x0000001c00808947 */ /* 0x004fea0003800000 */
.L_x_100:
[----:B------:R-:W-:Y:S05]  /*6010*/  @!P1 BRA `(.L_x_102) ;  /* 0x0000000000409947 */ /* 0x000fea0003800000 */
[----:B------:R-:W3:Y:S01]  /*6020*/  LDCU.64 UR8, c[0x4][0x70] ;  /* 0x01000e00ff0877ac */ /* 0x000ee20008000a00 */
[----:B--2---:R-:W-:Y:S01]  /*6030*/  MOV R3, 0x0 ;  /* 0x0000000000037802 */ /* 0x004fe20000000f00 */
[----:B------:R-:W-:Y:S02]  /*6040*/  HFMA2 R12, -RZ, RZ, 0, 5.9604644775390625e-08 ;  /* 0x00000001ff0c7431 */ /* 0x000fe400000001ff */
[----:B------:R-:W-:Y:S02]  /*6050*/  IMAD.MOV.U32 R8, RZ, RZ, 0x192 ;  /* 0x00000192ff087424 */ /* 0x000fe400078e00ff */
[----:B------:R-:W-:Y:S01]  /*6060*/  IMAD.MOV.U32 R13, RZ, RZ, RZ ;  /* 0x000000ffff0d7224 */ /* 0x000fe200078e00ff */
[----:B------:R-:W2:Y:S01]  /*6070*/  LDCU.64 UR6, c[0x4][0x78] ;  /* 0x01000f00ff0677ac */ /* 0x000ea20008000a00 */
[----:B------:R-:W1:Y:S01]  /*6080*/  LDC.64 R2, c[0x4][R3] ;  /* 0x0100000003027b82 */ /* 0x000e620000000a00 */
[----:B------:R-:W5:Y:S01]  /*6090*/  LDCU.64 UR4, c[0x4][0x10] ;  /* 0x01000200ff0477ac */ /* 0x000f620008000a00 */
[----:B---3--:R-:W-:Y:S01]  /*60a0*/  MOV R5, UR9 ;  /* 0x0000000900057c02 */ /* 0x008fe20008000f00 */
[----:B------:R-:W-:Y:S01]  /*60b0*/  IMAD.U32 R4, RZ, RZ, UR8 ;  /* 0x00000008ff047e24 */ /* 0x000fe2000f8e00ff */
[----:B--2---:R-:W-:Y:S01]  /*60c0*/  MOV R7, UR7 ;  /* 0x0000000700077c02 */ /* 0x004fe20008000f00 */
[----:B------:R-:W-:Y:S01]  /*60d0*/  IMAD.U32 R6, RZ, RZ, UR6 ;  /* 0x00000006ff067e24 */ /* 0x000fe2000f8e00ff */
[----:B-----5:R-:W-:Y:S01]  /*60e0*/  MOV R11, UR5 ;  /* 0x00000005000b7c02 */ /* 0x020fe20008000f00 */
[----:B------:R-:W-:Y:S02]  /*60f0*/  IMAD.U32 R10, RZ, RZ, UR4 ;  /* 0x00000004ff0a7e24 */ /* 0x000fe4000f8e00ff */
[----:B------:R-:W-:Y:S07]  /*6100*/  LEPC R20, `(.L_x_102) ;  /* 0x000000001014794e */ /* 0x000fee0000000000 */
[----:B-1--4-:R-:W-:Y:S05]  /*6110*/  CALL.ABS.NOINC R2 ;  /* 0x0000000002007343 */ /* 0x012fea0003c00000 */
.L_x_102:
[----:B------:R-:W-:Y:S05]  /*6120*/  WARPSYNC.ALL ;  /* 0x0000000000007948 */ /* 0x000fea0003800000 */
[----:B------:R-:W-:Y:S01]  /*6130*/  R2UR UR4, R34 ;  /* 0x00000000220472ca */ /* 0x000fe200000e0000 */
[----:B------:R-:W-:Y:S01]  /*6140*/  BSSY.RECONVERGENT B0, `(.L_x_103) ;  /* 0x000003e000007945 */ /* 0x000fe20003800200 */
[----:B------:R-:W-:Y:S02]  /*6150*/  MOV R20, UR56 ;  /* 0x0000003800147c02 */ /* 0x000fe40008000f00 */
[----:B------:R-:W-:Y:S02]  /*6160*/  SHF.L.U32 R80, R74, 0x2, RZ ;  /* 0x000000024a507819 */ /* 0x000fe400000006ff */
[----:B------:R-:W-:Y:S02]  /*6170*/  LEA R20, R20, R68, 0xb ;  /* 0x0000004414147211 */ /* 0x000fe400078e58ff */
[----:B------:R-:W-:Y:S02]  /*6180*/  SHF.L.U32 R81, R73, 0x2, RZ ;  /* 0x0000000249517819 */ /* 0x000fe400000006ff */
[----:B------:R-:W-:Y:S02]  /*6190*/  LEA R20, R20, UR48, 0x2 ;  /* 0x0000003014147c11 */ /* 0x000fe4000f8e10ff */
[----:B------:R-:W-:Y:S01]  /*61a0*/  ISETP.NE.AND P0, PT, R75, RZ, PT ;  /* 0x000000ff4b00720c */ /* 0x000fe20003f05270 */
[----:B------:R-:W3:Y:S02]  /*61b0*/  LDTM.16dp128bit.x8 R4, tmem[UR4] ;  /* 0x00000004000479ee */ /* 0x000ee40008180000 */
[C---:B---3--:R-:W-:Y:S01]  /*61c0*/  FMUL R0, R33.reuse, R4 ;  /* 0x0000000421007220 */ /* 0x048fe20000400000 */
[C---:B------:R-:W-:Y:S01]  /*61d0*/  FMUL R2, R33.reuse, R5 ;  /* 0x0000000521027220 */ /* 0x040fe20000400000 */
[C---:B--2---:R-:W-:Y:S01]  /*61e0*/  FMUL R3, R33.reuse, R6 ;  /* 0x0000000621037220 */ /* 0x044fe20000400000 */
[----:B------:R-:W-:Y:S01]  /*61f0*/  FMUL R7, R33, R7 ;  /* 0x0000000721077220 */ /* 0x000fe20000400000 */
[----:B----4-:R-:W-:Y:S01]  /*6200*/  FFMA R36, R35, R40, R0 ;  /* 0x0000002823247223 */ /* 0x010fe20000000000 */
[----:B------:R-:W-:Y:S01]  /*6210*/  FMUL R4, R33, R8 ;  /* 0x0000000821047220 */ /* 0x000fe20000400000 */
[----:B------:R-:W-:Y:S01]  /*6220*/  FFMA R37, R35, R41, R2 ;  /* 0x0000002923257223 */ /* 0x000fe20000000002 */
[----:B------:R-:W-:Y:S01]  /*6230*/  FMUL R5, R33, R9 ;  /* 0x0000000921057220 */ /* 0x000fe20000400000 */
[----:B------:R-:W-:Y:S01]  /*6240*/  FFMA R38, R35, R42, R3 ;  /* 0x0000002a23267223 */ /* 0x000fe20000000003 */
[----:B------:R-:W-:Y:S01]  /*6250*/  FMUL R6, R33, R10 ;  /* 0x0000000a21067220 */ /* 0x000fe20000400000 */
[----:B------:R-:W-:Y:S01]  /*6260*/  FFMA R39, R35, R43, R7 ;  /* 0x0000002b23277223 */ /* 0x000fe20000000007 */
[----:B------:R-:W-:Y:S01]  /*6270*/  FMUL R11, R33, R11 ;  /* 0x0000000b210b7220 */ /* 0x000fe20000400000 */
[----:B-1----:R-:W-:Y:S01]  /*6280*/  FFMA R4, R35, R44, R4 ;  /* 0x0000002c23047223 */ /* 0x002fe20000000004 */
[----:B------:R-:W-:Y:S01]  /*6290*/  FMUL R8, R33, R12 ;  /* 0x0000000c21087220 */ /* 0x000fe20000400000 */
[----:B------:R-:W-:Y:S01]  /*62a0*/  FFMA R5, R35, R45, R5 ;  /* 0x0000002d23057223 */ /* 0x000fe20000000005 */
[----:B------:R1:W-:Y:S01]  /*62b0*/  STSM.16.M88.4 [R20+0x400], R36 ;  /* 0x0004002414007844 */ /* 0x0003e20000000200 */
[----:B------:R-:W-:Y:S01]  /*62c0*/  FMUL R9, R33, R13 ;  /* 0x0000000d21097220 */ /* 0x000fe20000400000 */
[----:B------:R-:W-:Y:S01]  /*62d0*/  FFMA R6, R35, R46, R6 ;  /* 0x0000002e23067223 */ /* 0x000fe20000000006 */
[C---:B------:R-:W-:Y:S01]  /*62e0*/  FMUL R10, R33.reuse, R14 ;  /* 0x0000000e210a7220 */ /* 0x040fe20000400000 */
[----:B------:R-:W-:Y:S01]  /*62f0*/  FMUL R13, R33, R17 ;  /* 0x00000011210d7220 */ /* 0x000fe20000400000 */
[C---:B------:R-:W-:Y:S01]  /*6300*/  IADD3 R17, PT, PT, R80.reuse, 0x400, R20 ;  /* 0x0000040050117810 */ /* 0x040fe20007ffe014 */
[----:B------:R-:W-:Y:S01]  /*6310*/  FFMA R7, R35, R47, R11 ;  /* 0x0000002f23077223 */ /* 0x000fe2000000000b */
[----:B------:R-:W-:Y:S01]  /*6320*/  FMUL R15, R33, R15 ;  /* 0x0000000f210f7220 */ /* 0x000fe20000400000 */
[----:B------:R-:W-:Y:S01]  /*6330*/  FFMA R8, R35, R48, R8 ;  /* 0x0000003023087223 */ /* 0x000fe20000000008 */
[----:B------:R-:W-:Y:S01]  /*6340*/  FMUL R12, R33, R16 ;  /* 0x00000010210c7220 */ /* 0x000fe20000400000 */
[C---:B------:R-:W-:Y:S01]  /*6350*/  FFMA R9, R35.reuse, R49, R9 ;  /* 0x0000003123097223 */ /* 0x040fe20000000009 */
[----:B------:R1:W-:Y:S01]  /*6360*/  STSM.16.M88.4 [R17], R4 ;  /* 0x0000000411007844 */ /* 0x0003e20000000200 */
[----:B------:R-:W-:Y:S01]  /*6370*/  FFMA R10, R35, R50, R10 ;  /* 0x00000032230a7223 */ /* 0x000fe2000000000a */
[----:B------:R-:W-:Y:S01]  /*6380*/  FMUL R14, R33, R18 ;  /* 0x00000012210e7220 */ /* 0x000fe20000400000 */
[----:B------:R-:W-:Y:S01]  /*6390*/  IADD3 R16, PT, PT, R81, 0x400, R20 ;  /* 0x0000040051107810 */ /* 0x000fe20007ffe014 */
[----:B------:R-:W-:Y:S01]  /*63a0*/  FFMA R11, R35, R51, R15 ;  /* 0x00000033230b7223 */ /* 0x000fe2000000000f */
[----:B------:R-:W-:Y:S01]  /*63b0*/  FMUL R19, R33, R19 ;  /* 0x0000001321137220 */ /* 0x000fe20000400000 */
[C---:B------:R-:W-:Y:S01]  /*63c0*/  FFMA R12, R35.reuse, R52, R12 ;  /* 0x00000034230c7223 */ /* 0x040fe2000000000c */
[C---:B------:R-:W-:Y:S01]  /*63d0*/  FFMA R13, R35.reuse, R53, R13 ;  /* 0x00000035230d7223 */ /* 0x040fe2000000000d */
[C---:B------:R-:W-:Y:S01]  /*63e0*/  FFMA R14, R35.reuse, R54, R14 ;  /* 0x00000036230e7223 */ /* 0x040fe2000000000e */
[----:B------:R1:W-:Y:S01]  /*63f0*/  STSM.16.M88.4 [R16], R8 ;  /* 0x0000000810007844 */ /* 0x0003e20000000200 */
[----:B------:R-:W-:Y:S01]  /*6400*/  IADD3 R0, PT, PT, R80, R16, RZ ;  /* 0x0000001050007210 */ /* 0x000fe20007ffe0ff */
[----:B------:R-:W-:Y:S05]  /*6410*/  FFMA R15, R35, R55, R19 ;  /* 0x00000037230f7223 */ /* 0x000fea0000000013 */
[----:B------:R1:W-:Y:S01]  /*6420*/  STSM.16.M88.4 [R0], R12 ;  /* 0x0000000c00007844 */ /* 0x0003e20000000200 */
[----:B------:R-:W-:Y:S01]  /*6430*/  @!PT LDS RZ, [RZ] ;  /* 0x00000000fffff984 */ /* 0x000fe20000000800 */
[----:B------:R-:W-:Y:S01]  /*6440*/  @!PT LDS RZ, [RZ] ;  /* 0x00000000fffff984 */ /* 0x000fe20000000800 */
[----:B------:R-:W-:Y:S01]  /*6450*/  @!PT LDS RZ, [RZ] ;  /* 0x00000000fffff984 */ /* 0x000fe20000000800 */
[----:B------:R-:W-:Y:S01]  /*6460*/  @!PT LDS RZ, [RZ] ;  /* 0x00000000fffff984 */ /* 0x000fe20000000800 */
[----:B------:R2:W-:Y:S06]  /*6470*/  MEMBAR.ALL.CTA ;  /* 0x0000000000007992 */ /* 0x0005ec0000008000 */
[----:B--2---:R-:W2:Y:S02]  /*6480*/  FENCE.VIEW.ASYNC.S ;  /* 0x00000000000073c6 */ /* 0x004ea40000000000 */
[----:B--2---:R-:W-:Y:S06]  /*6490*/  BAR.SYNC.DEFER_BLOCKING 0x1, 0x80 ;  /* 0x0042000000007b1d */ /* 0x004fec0000010000 */
[----:B------:R-:W-:Y:S05]  /*64a0*/  @P0 BRA `(.L_x_104) ;  /* 0x00000000001c0947 */ /* 0x000fea0003800000 */
[----:B------:R-:W-:Y:S02]  /*64b0*/  UIADD3 UR6, UP0, UPT, UR54, 0x680, URZ ;  /* 0x0000068036067890 */ /* 0x000fe4000ff1e0ff */
[----:B------:R-:W-:Y:S02]  /*64c0*/  ULEA UR4, UR56, UR48, 0xd ;  /* 0x0000003038047291 */ /* 0x000fe4000f8e68ff */
[----:B------:R-:W-:Y:S02]  /*64d0*/  UIADD3.X UR7, UPT, UPT, URZ, UR55, URZ, UP0, !UPT ;  /* 0x00000037ff077290 */ /* 0x000fe400087fe4ff */
[----:B------:R-:W-:Y:S01]  /*64e0*/  UIADD3 UR40, UPT, UPT, UR4, 0x400, URZ ;  /* 0x0000040004287890 */ /* 0x000fe2000fffe0ff */
[----:B------:R-:W-:Y:S08]  /*64f0*/  UMOV UR43, UR36 ;  /* 0x00000024002b7c82 */ /* 0x000ff00008000000 */
[----:B------:R2:W-:Y:S02]  /*6500*/  UTMASTG.3D [UR40], [UR6] ;  /* 0x00000028060073b5 */ /* 0x0005e40008010000 */
[----:B--2---:R0:W-:Y:S02]  /*6510*/  UTMACMDFLUSH ;  /* 0x00000000000079b7 */ /* 0x0041e40000000000 */
.L_x_104:
[----:B------:R-:W-:Y:S05]  /*6520*/  BSYNC.RECONVERGENT B0 ;  /* 0x0000000000007941 */ /* 0x000fea0003800200 */
.L_x_103:
[----:B------:R-:W-:Y:S01]  /*6530*/  UIADD3 UR40, UPT, UPT, UR56, 0x1, URZ ;  /* 0x0000000138287890 */ /* 0x000fe2000fffe0ff */
[----:B------:R-:W-:Y:S03]  /*6540*/  BSSY.RECONVERGENT B0, `(.L_x_105) ;  /* 0x0000005000007945 */ /* 0x000fe60003800200 */
[----:B------:R-:W-:Y:S04]  /*6550*/  UISETP.NE.AND UP0, UPT, UR40, 0x3, UPT ;  /* 0x000000032800788c */ /* 0x000fe8000bf05270 */
[----:B------:R-:W-:Y:S01]  /*6560*/  USEL UR43, UR40, URZ, UP0 ;  /* 0x000000ff282b7287 */ /* 0x000fe20008000000 */
[----:B------:R-:W-:Y:S11]  /*6570*/  @P0 BRA `(.L_x_106) ;  /* 0x0000000000040947 */ /* 0x000ff60003800000 */
[----:B------:R-:W-:Y:S04]  /*6580*/  DEPBAR.LE SB0, 0x1 ;  /* 0x000080400000791a */ /* 0x000fe80000000000 */
.L_x_106:
[----:B------:R-:W-:Y:S05]  /*6590*/  BSYNC.RECONVERGENT B0 ;  /* 0x0000000000007941 */ /* 0x000fea0003800200 */
.L_x_105:
[----:B------:R-:W-:Y:S01]  /*65a0*/  BAR.SYNC.DEFER_BLOCKING 0x1, 0x80 ;  /* 0x0042000000007b1d */ /* 0x000fe20000010000 */
[----:B------:R-:W-:Y:S01]  /*65b0*/  ISETP.NE.AND P1, PT, R79, RZ, PT ;  /* 0x000000ff4f00720c */ /* 0x000fe20003f25270 */
[----:B------:R-:W-:Y:S01]  /*65c0*/  UISETP.NE.AND UP0, UPT, UR50, URZ, UPT ;  /* 0x000000ff3200728c */ /* 0x000fe2000bf05270 */
[----:B------:R-:W-:Y:S11]  /*65d0*/  LEA R2, R84, UR48, 0x3 ;  /* 0x0000003054027c11 */ /* 0x000ff6000f8e18ff */
[----:B------:R-:W-:Y:S01]  /*65e0*/  @P1 SHF.L.U32 R3, R83, 0x1f, RZ ;  /* 0x0000001f53031819 */ /* 0x000fe200000006ff */
[----:B------:R-:W-:Y:S06]  /*65f0*/  BRA.U !UP0, `(.L_x_107) ;  /* 0x0000000108247547 */ /* 0x000fec000b800000 */
[----:B-1----:R-:W-:Y:S01]  /*6600*/  IMAD.U32 R4, RZ, RZ, UR49 ;  /* 0x00000031ff047e24 */ /* 0x002fe2000f8e00ff */
[----:B------:R-:W-:Y:S01]  /*6610*/  MOV R0, UR37 ;  /* 0x0000002500007c02 */ /* 0x000fe20008000f00 */
[----:B------:R-:W-:Y:S03]  /*6620*/  UIADD3 UR49, UPT, UPT, UR49, 0x1, URZ ;  /* 0x0000000131317890 */ /* 0x000fe6000fffe0ff */
[----:B------:R-:W-:Y:S01]  /*6630*/  @P1 LEA R4, R4, UR48, 0x3 ;  /* 0x0000003004041c11 */ /* 0x000fe2000f8e18ff */
[----:B------:R-:W-:Y:S04]  /*6640*/  UISETP.NE.AND UP0, UPT, UR49, 0x3, UPT ;  /* 0x000000033100788c */ /* 0x000fe8000bf05270 */
[----:B------:R-:W-:Y:S01]  /*6650*/  @P1 VIADD R4, R4, 0xd8 ;  /* 0x000000d804041836 */ /* 0x000fe20000000000 */
[----:B------:R-:W-:Y:S04]  /*6660*/  USEL UR49, UR49, URZ, UP0 ;  /* 0x000000ff31317287 */ /* 0x000fe80008000000 */
[----:B------:R-:W-:Y:S04]  /*6670*/  @P1 PRMT R0, R0, 0x654, R4 ;  /* 0x0000065400001816 */ /* 0x000fe80000000004 */
[----:B------:R2:W-:Y:S04]  /*6680*/  @P1 SYNCS.ARRIVE.TRANS64.RED.A1T0 RZ, [R0+URZ], RZ ;  /* 0x000000ff00ff19a7 */ /* 0x0005e800081004ff */
.L_x_107:
[----:B------:R-:W3:Y:S01]  /*6690*/  @P1 SYNCS.PHASECHK.TRANS64.TRYWAIT P0, [R2+URZ+0xc0], R3 ;  /* 0x0000c003020015a7 */ /* 0x000ee200080011ff */
[----:B------:R-:W-:Y:S01]  /*66a0*/  BSSY B1, `(.L_x_108) ;  /* 0x0000017000017945 */ /* 0x000fe20003800000 */
[----:B---3--:R-:W-:Y:S03]  /*66b0*/  @P1 SEL R85, RZ, 0x1, !P0 ;  /* 0x00000001ff551807 */ /* 0x008fe60004000000 */
[----:B------:R-:W-:Y:S05]  /*66c0*/  @!P1 BRA `(.L_x_109) ;  /* 0x0000000000509947 */ /* 0x000fea0003800000 */
[----:B------:R-:W-:Y:S01]  /*66d0*/  ISETP.NE.AND P1, PT, R86, RZ, PT ;  /* 0x000000ff5600720c */ /* 0x000fe20003f25270 */
[----:B------:R-:W-:Y:S01]  /*66e0*/  BSSY B0, `(.L_x_110) ;  /* 0x000000a000007945 */ /* 0x000fe20003800000 */
[----:B------:R-:W-:Y:S11]  /*66f0*/  ISETP.NE.AND P0, PT, R85, RZ, PT ;  /* 0x000000ff5500720c */ /* 0x000ff60003f05270 */
[----:B-1----:R-:W-:Y:S05]  /*6700*/  @P1 IMAD R4, R84, 0x800, R68 ;  /* 0x0000080054041824 */ /* 0x002fea00078e0244 */
[----:B------:R-:W-:Y:S05]  /*6710*/  @P1 LEA R4, R4, UR48, 0x2 ;  /* 0x0000003004041c11 */ /* 0x000fea000f8e10ff */
[--C-:B--2---:R-:W-:Y:S02]  /*6720*/  @P1 IMAD.IADD R0, R81, 0x1, R4.reuse ;  /* 0x0000000151001824 */ /* 0x104fe400078e0204 */
[----:B------:R-:W-:Y:S01]  /*6730*/  @P1 IMAD.IADD R3, R80, 0x1, R4 ;  /* 0x0000000150031824 */ /* 0x000fe200078e0204 */
[----:B------:R-:W-:Y:S06]  /*6740*/  @P0 BRA `(.L_x_111) ;  /* 0x00000000000c0947 */ /* 0x000fec0003800000 */
[----:B------:R-:W-:Y:S04]  /*6750*/  SHF.L.U32 R83, R83, 0x1f, RZ ;  /* 0x0000001f53537819 */ /* 0x000fe800000006ff */
[----:B------:R-:W1:Y:S02]  /*6760*/  SYNCS.PHASECHK.TRANS64.TRYWAIT P0, [R2+URZ+0xc0], R83 ;  /* 0x0000c053020075a7 */ /* 0x000e6400080011ff */
[----:B-1----:R-:W-:Y:S05]  /*6770*/  @!P0 BRA `(.L_x_112) ;  /* 0x0000001400b88947 */ /* 0x002fea0003800000 */
.L_x_111:
[----:B------:R-:W-:Y:S05]  /*6780*/  BSYNC B0 ;  /* 0x0000000000007941 */ /* 0x000fea0003800000 */
.L_x_110:
[----:B------:R-:W-:Y:S11]  /*6790*/  ISETP.NE.AND P0, PT, R86, RZ, PT ;  /* 0x000000ff5600720c */ /* 0x000ff60003f05270 */
[----:B------:R-:W-:Y:S02]  /*67a0*/  @!UPT UIADD3 URZ, UPT, UPT, URZ, URZ, URZ ;  /* 0x000000fffffff290 */ /* 0x000fe4000fffe0ff */
[----:B-1----:R-:W-:Y:S01]  /*67b0*/  @P0 IADD3 R2, PT, PT, R80, R0, RZ ;  /* 0x0000000050020210 */ /* 0x002fe20007ffe0ff */
[----:B------:R-:W-:Y:S05]  /*67c0*/  @P0 WARPSYNC.ALL ;  /* 0x0000000000000948 */ /* 0x000fea0003800000 */
[----:B------:R3:W4:Y:S04]  /*67d0*/  @P0 LDSM.16.M88.4 R40, [R4+0x400] ;  /* 0x000400000428083b */ /* 0x0007280000000200 */
[----:B------:R3:W1:Y:S04]  /*67e0*/  @P0 LDSM.16.M88.4 R44, [R3+0x400] ;  /* 0x00040000032c083b */ /* 0x0006680000000200 */
[----:B------:R3:W2:Y:S04]  /*67f0*/  @P0 LDSM.16.M88.4 R48, [R0+0x400] ;  /* 0x000400000030083b */ /* 0x0006a80000000200 */
[----:B------:R3:W1:Y:S02]  /*6800*/  @P0 LDSM.16.M88.4 R52, [R2+0x400] ;  /* 0x000400000234083b */ /* 0x0006640000000200 */
.L_x_109:
[----:B------:R-:W-:Y:S05]  /*6810*/  BSYNC B1 ;  /* 0x0000000000017941 */ /* 0x000fea0003800000 */
.L_x_108:
[----:B-123--:R-:W-:Y:S05]  /*6820*/  VIADD R0, R34, 0x20 ;  /* 0x0000002022007836 */ /* 0x00efea0000000000 */
[----:B------:R-:W-:Y:S04]  /*6830*/  SHF.R.U32.HI R0, RZ, 0x15, R0 ;  /* 0x00000015ff007819 */ /* 0x000fe80000011600 */
[----:B------:R-:W-:Y:S11]  /*6840*/  LOP3.LUT P0, RZ, R0, 0x3, R69, 0x48, !PT ;  /* 0x0000000300ff7812 */ /* 0x000ff60007804845 */
[----:B------:R-:W-:Y:S02]  /*6850*/  @!UPT UIADD3 URZ, UPT, UPT, URZ, URZ, URZ ;  /* 0x000000fffffff290 */ /* 0x000fe4000fffe0ff */
[----:B------:R-:W-:Y:S05]  /*6860*/  @!P0 BRA `(.L_x_113) ;  /* 0x0000000000408947 */ /* 0x000fea0003800000 */
[----:B------:R-:W1:Y:S01]  /*6870*/  LDCU.64 UR8, c[0x4][0x70] ;  /* 0x01000e00ff0877ac */ /* 0x000e620008000a00 */
[----:B------:R-:W-:Y:S01]  /*6880*/  MOV R3, 0x0 ;  /* 0x0000000000037802 */ /* 0x000fe20000000f00 */
[----:B------:R-:W-:Y:S02]  /*6890*/  HFMA2 R12, -RZ, RZ, 0, 5.9604644775390625e-08 ;  /* 0x00000001ff0c7431 */ /* 0x000fe400000001ff */
[----:B------:R-:W-:Y:S02]  /*68a0*/  IMAD.MOV.U32 R8, RZ, RZ, 0x192 ;  /* 0x00000192ff087424 */ /* 0x000fe400078e00ff */
[----:B------:R-:W-:Y:S01]  /*68b0*/  IMAD.MOV.U32 R13, RZ, RZ, RZ ;  /* 0x000000ffff0d7224 */ /* 0x000fe200078e00ff */
[----:B------:R-:W2:Y:S01]  /*68c0*/  LDCU.64 UR6, c[0x4][0x78] ;  /* 0x01000f00ff0677ac */ /* 0x000ea20008000a00 */
[----:B------:R-:W3:Y:S01]  /*68d0*/  LDC.64 R2, c[0x4][R3] ;  /* 0x0100000003027b82 */ /* 0x000ee20000000a00 */
[----:B------:R-:W5:Y:S01]  /*68e0*/  LDCU.64 UR4, c[0x4][0x10] ;  /* 0x01000200ff0477ac */ /* 0x000f620008000a00 */
[----:B-1----:R-:W-:Y:S01]  /*68f0*/  MOV R5, UR9 ;  /* 0x0000000900057c02 */ /* 0x002fe20008000f00 */
[----:B------:R-:W-:Y:S01]  /*6900*/  IMAD.U32 R4, RZ, RZ, UR8 ;  /* 0x00000008ff047e24 */ /* 0x000fe2000f8e00ff */
[----:B--2---:R-:W-:Y:S01]  /*6910*/  MOV R7, UR7 ;  /* 0x0000000700077c02 */ /* 0x004fe20008000f00 */
[----:B------:R-:W-:Y:S01]  /*6920*/  IMAD.U32 R6, RZ, RZ, UR6 ;  /* 0x00000006ff067e24 */ /* 0x000fe2000f8e00ff */
[----:B-----5:R-:W-:Y:S01]  /*6930*/  MOV R11, UR5 ;  /* 0x00000005000b7c02 */ /* 0x020fe20008000f00 */
[----:B------:R-:W-:Y:S02]  /*6940*/  IMAD.U32 R10, RZ, RZ, UR4 ;  /* 0x00000004ff0a7e24 */ /* 0x000fe4000f8e00ff */
[----:B------:R-:W-:Y:S07]  /*6950*/  LEPC R20, `(.L_x_113) ;  /* 0x000000001014794e */ /* 0x000fee0000000000 */
[----:B---34-:R-:W-:Y:S05]  /*6960*/  CALL.ABS.NOINC R2 ;  /* 0x0000000002007343 */ /* 0x018fea0003c00000 */
.L_x_113:
[----:B------:R-:W-:Y:S01]  /*6970*/  ISETP.NE.AND P0, PT, R75, RZ, PT ;  /* 0x000000ff4b00720c */ /* 0x000fe20003f05270 */
[----:B------:R-:W-:Y:S05]  /*6980*/  WARPSYNC.ALL ;  /* 0x0000000000007948 */ /* 0x000fea0003800000 */
[----:B------:R-:W-:Y:S01]  /*6990*/  R2UR UR4, R34 ;  /* 0x00000000220472ca */ /* 0x000fe200000e0000 */
[----:B------:R-:W-:Y:S01]  /*69a0*/  BSSY.RECONVERGENT B0, `(.L_x_114) ;  /* 0x0000042000007945 */ /* 0x000fe20003800200 */
[----:B------:R-:W-:Y:S11]  /*69b0*/  R2UR UR5, R82 ;  /* 0x00000000520572ca */ /* 0x000ff600000e0000 */
[----:B------:R-:W1:Y:S01]  /*69c0*/  LDTM.16dp128bit.x8 R4, tmem[UR4+0x20] ;  /* 0x00002004000479ee */ /* 0x000e620008180000 */
[----:B------:R-:W-:Y:S01]  /*69d0*/  NOP ;  /* 0x0000000000007918 */ /* 0x000fe20000000000 */
[----:B------:R-:W-:Y:S04]  /*69e0*/  UIADD3 UR5, UPT, UPT, UR5, 0x140, URZ ;  /* 0x0000014005057890 */ /* 0x000fe8000fffe0ff */
[----:B------:R-:W-:Y:S09]  /*69f0*/  UPRMT UR5, UR37, 0x654, UR5 ;  /* 0x0000065425057896 */ /* 0x000ff20008000005 */
[----:B-1----:R-:W-:Y:S01]  /*6a00*/  SYNCS.ARRIVE.TRANS64.RED.A1T0 RZ, [UR5], RZ ;  /* 0x000000ffffff79a7 */ /* 0x002fe20008100405 */
[C---:B------:R-:W-:Y:S01]  /*6a10*/  FMUL R0, R33.reuse, R4 ;  /* 0x0000000421007220 */ /* 0x040fe20000400000 */
[C---:B------:R-:W-:Y:S01]  /*6a20*/  FMUL R2, R33.reuse, R5 ;  /* 0x0000000521027220 */ /* 0x040fe20000400000 */
[C---:B------:R-:W-:Y:S01]  /*6a30*/  FMUL R3, R33.reuse, R6 ;  /* 0x0000000621037220 */ /* 0x040fe20000400000 */
[----:B------:R-:W-:Y:S01]  /*6a40*/  FMUL R7, R33, R7 ;  /* 0x0000000721077220 */ /* 0x000fe20000400000 */
[----:B----4-:R-:W-:Y:S01]  /*6a50*/  FFMA R36, R35, R40, R0 ;  /* 0x0000002823247223 */ /* 0x010fe20000000000 */
[----:B------:R-:W-:Y:S01]  /*6a60*/  MOV R0, UR43 ;  /* 0x0000002b00007c02 */ /* 0x000fe20008000f00 */
[----:B------:R-:W-:Y:S01]  /*6a70*/  FMUL R4, R33, R8 ;  /* 0x0000000821047220 */ /* 0x000fe20000400000 */
[----:B------:R-:W-:Y:S01]  /*6a80*/  FFMA R37, R35, R41, R2 ;  /* 0x0000002923257223 */ /* 0x000fe20000000002 */
[----:B------:R-:W-:Y:S01]  /*6a90*/  FMUL R5, R33, R9 ;  /* 0x0000000921057220 */ /* 0x000fe20000400000 */
[----:B------:R-:W-:Y:S01]  /*6aa0*/  LEA R0, R0, R68, 0xb ;  /* 0x0000004400007211 */ /* 0x000fe200078e58ff */
[----:B------:R-:W-:Y:S01]  /*6ab0*/  FFMA R38, R35, R42, R3 ;  /* 0x0000002a23267223 */ /* 0x000fe20000000003 */
[----:B------:R-:W-:Y:S01]  /*6ac0*/  FMUL R6, R33, R10 ;  /* 0x0000000a21067220 */ /* 0x000fe20000400000 */
[----:B------:R-:W-:Y:S01]  /*6ad0*/  FFMA R39, R35, R43, R7 ;  /* 0x0000002b23277223 */ /* 0x000fe20000000007 */
[----:B------:R-:W-:Y:S01]  /*6ae0*/  LEA R0, R0, UR48, 0x2 ;  /* 0x0000003000007c11 */ /* 0x000fe2000f8e10ff */
[----:B------:R-:W-:Y:S01]  /*6af0*/  FMUL R11, R33, R11 ;  /* 0x0000000b210b7220 */ /* 0x000fe20000400000 */
[----:B------:R-:W-:Y:S01]  /*6b00*/  FFMA R4, R35, R44, R4 ;  /* 0x0000002c23047223 */ /* 0x000fe20000000004 */
[----:B------:R-:W-:Y:S01]  /*6b10*/  FMUL R8, R33, R12 ;  /* 0x0000000c21087220 */ /* 0x000fe20000400000 */
[----:B------:R-:W-:Y:S01]  /*6b20*/  FFMA R5, R35, R45, R5 ;  /* 0x0000002d23057223 */ /* 0x000fe20000000005 */
[----:B------:R1:W-:Y:S01]  /*6b30*/  STSM.16.M88.4 [R0+0x400], R36 ;  /* 0x0004002400007844 */ /* 0x0003e20000000200 */
[----:B------:R-:W-:Y:S01]  /*6b40*/  FMUL R9, R33, R13 ;  /* 0x0000000d21097220 */ /* 0x000fe20000400000 */
[----:B------:R-:W-:Y:S01]  /*6b50*/  FFMA R6, R35, R46, R6 ;  /* 0x0000002e23067223 */ /* 0x000fe20000000006 */
[----:B------:R-:W-:Y:S01]  /*6b60*/  FMUL R10, R33, R14 ;  /* 0x0000000e210a7220 */ /* 0x000fe20000400000 */
[----:B------:R-:W-:Y:S01]  /*6b70*/  FFMA R7, R35, R47, R11 ;  /* 0x0000002f23077223 */ /* 0x000fe2000000000b */
[C---:B------:R-:W-:Y:S01]  /*6b80*/  IADD3 R2, PT, PT, R80.reuse, 0x400, R0 ;  /* 0x0000040050027810 */ /* 0x040fe20007ffe000 */
[----:B------:R-:W-:Y:S01]  /*6b90*/  FMUL R15, R33, R15 ;  /* 0x0000000f210f7220 */ /* 0x000fe20000400000 */
[----:B------:R-:W-:Y:S01]  /*6ba0*/  FFMA R8, R35, R48, R8 ;  /* 0x0000003023087223 */ /* 0x000fe20000000008 */
[----:B------:R-:W-:Y:S01]  /*6bb0*/  FMUL R12, R33, R16 ;  /* 0x00000010210c7220 */ /* 0x000fe20000400000 */
[----:B------:R-:W-:Y:S01]  /*6bc0*/  FFMA R9, R35, R49, R9 ;  /* 0x0000003123097223 */ /* 0x000fe20000000009 */
[----:B------:R1:W-:Y:S01]  /*6bd0*/  STSM.16.M88.4 [R2], R4 ;  /* 0x0000000402007844 */ /* 0x0003e20000000200 */
[----:B------:R-:W-:Y:S01]  /*6be0*/  FMUL R13, R33, R17 ;  /* 0x00000011210d7220 */ /* 0x000fe20000400000 */
[----:B------:R-:W-:Y:S01]  /*6bf0*/  FFMA R10, R35, R50, R10 ;  /* 0x00000032230a7223 */ /* 0x000fe2000000000a */
[----:B------:R-:W-:Y:S01]  /*6c00*/  FMUL R14, R33, R18 ;  /* 0x00000012210e7220 */ /* 0x000fe20000400000 */
[----:B------:R-:W-:Y:S01]  /*6c10*/  FFMA R11, R35, R51, R15 ;  /* 0x00000033230b7223 */ /* 0x000fe2000000000f */
[----:B------:R-:W-:Y:S01]  /*6c20*/  IADD3 R81, PT, PT, R81, 0x400, R0 ;  /* 0x0000040051517810 */ /* 0x000fe20007ffe000 */
[----:B------:R-:W-:Y:S01]  /*6c30*/  FMUL R19, R33, R19 ;  /* 0x0000001321137220 */ /* 0x000fe20000400000 */
[C---:B------:R-:W-:Y:S01]  /*6c40*/  FFMA R12, R35.reuse, R52, R12 ;  /* 0x00000034230c7223 */ /* 0x040fe2000000000c */
[C---:B------:R-:W-:Y:S01]  /*6c50*/  FFMA R13, R35.reuse, R53, R13 ;  /* 0x00000035230d7223 */ /* 0x040fe2000000000d */
[C---:B------:R-:W-:Y:S01]  /*6c60*/  FFMA R14, R35.reuse, R54, R14 ;  /* 0x00000036230e7223 */ /* 0x040fe2000000000e */
[----:B------:R1:W-:Y:S01]  /*6c70*/  STSM.16.M88.4 [R81], R8 ;  /* 0x0000000851007844 */ /* 0x0003e20000000200 */
[----:B------:R-:W-:Y:S01]  /*6c80*/  FFMA R15, R35, R55, R19 ;  /* 0x00000037230f7223 */ /* 0x000fe20000000013 */
[----:B------:R-:W-:Y:S05]  /*6c90*/  IADD3 R80, PT, PT, R80, R81, RZ ;  /* 0x0000005150507210 */ /* 0x000fea0007ffe0ff */
        /* <DEDUP_REMOVED lines=11> */
[----:B------:R-:W-:Y:S02]  /*6d50*/  UIADD3 UR5, UPT, UPT, UR41, 0x20, URZ ;  /* 0x0000002029057890 */ /* 0x000fe4000fffe0ff */
[----:B------:R-:W-:Y:S02]  /*6d60*/  UIADD3 UR4, UPT, UPT, UR10, 0x400, URZ ;  /* 0x000004000a047890 */ /* 0x000fe4000fffe0ff */
[----:B------:R-:W-:Y:S01]  /*6d70*/  UIADD3.X UR9, UPT, UPT, URZ, UR55, URZ, UP0, !UPT ;  /* 0x00000037ff097290 */ /* 0x000fe200087fe4ff */
[----:B------:R-:W-:Y:S01]  /*6d80*/  UMOV UR6, UR42 ;  /* 0x0000002a00067c82 */ /* 0x000fe20008000000 */
[----:B------:R-:W-:Y:S07]  /*6d90*/  UMOV UR7, UR36 ;  /* 0x0000002400077c82 */ /* 0x000fee0008000000 */
[----:B------:R2:W-:Y:S02]  /*6da0*/  UTMASTG.3D [UR4], [UR8] ;  /* 0x00000004080073b5 */ /* 0x0005e40008010000 */
[----:B--2---:R0:W-:Y:S02]  /*6db0*/  UTMACMDFLUSH ;  /* 0x00000000000079b7 */ /* 0x0041e40000000000 */
.L_x_115:
[----:B------:R-:W-:Y:S05]  /*6dc0*/  BSYNC.RECONVERGENT B0 ;  /* 0x0000000000007941 */ /* 0x000fea0003800200 */
.L_x_114:
[----:B------:R-:W-:Y:S01]  /*6dd0*/  UIADD3 UR43, UPT, UPT, UR43, 0x1, URZ ;  /* 0x000000012b2b7890 */ /* 0x000fe2000fffe0ff */
[----:B------:R-:W-:Y:S03]  /*6de0*/  BSSY.RECONVERGENT B0, `(.L_x_116) ;  /* 0x0000008000007945 */ /* 0x000fe60003800200 */
[----:B------:R-:W-:Y:S04]  /*6df0*/  UISETP.NE.AND UP0, UPT, UR43, 0x3, UPT ;  /* 0x000000032b00788c */ /* 0x000fe8000bf05270 */
[----:B------:R-:W-:Y:S02]  /*6e00*/  UISETP.EQ.XOR UP1, UPT, UR40, 0x3, !UP0 ;  /* 0x000000032800788c */ /* 0x000fe4000c722a70 */
[----:B------:R-:W-:Y:S02]  /*6e10*/  USEL UR56, UR43, URZ, UP0 ;  /* 0x000000ff2b387287 */ /* 0x000fe40008000000 */
[----:B------:R-:W-:Y:S04]  /*6e20*/  USEL UR4, URZ, 0x1, !UP1 ;  /* 0x00000001ff047887 */ /* 0x000fe8000c800000 */
[----:B------:R-:W-:Y:S01]  /*6e30*/  ULOP3.LUT UR51, UR51, UR4, URZ, 0x3c, !UPT ;  /* 0x0000000433337292 */ /* 0x000fe2000f8e3cff */
[----:B------:R-:W-:Y:S11]  /*6e40*/  @P0 BRA `(.L_x_117) ;  /* 0x0000000000040947 */ /* 0x000ff60003800000 */
[----:B------:R-:W-:Y:S04]  /*6e50*/  DEPBAR.LE SB0, 0x1 ;  /* 0x000080400000791a */ /* 0x000fe80000000000 */
.L_x_117:
[----:B------:R-:W-:Y:S05]  /*6e60*/  BSYNC.RECONVERGENT B0 ;  /* 0x0000000000007941 */ /* 0x000fea0003800200 */
.L_x_116:
[----:B------:R-:W-:Y:S01]  /*6e70*/  BAR.SYNC.DEFER_BLOCKING 0x1, 0x80 ;  /* 0x0042000000007b1d */ /* 0x000fe20000010000 */
[----:B------:R-:W-:Y:S01]  /*6e80*/  UISETP.NE.AND UP0, UPT, UR50, -0x2, UPT ;  /* 0xfffffffe3200788c */ /* 0x000fe2000bf05270 */
[----:B------:R-:W-:Y:S08]  /*6e90*/  IADD3 R31, PT, PT, R31, 0x1, RZ ;  /* 0x000000011f1f7810 */ /* 0x000ff00007ffe0ff */
[----:B------:R-:W-:Y:S05]  /*6ea0*/  BRA.U !UP0, `(.L_x_118) ;  /* 0x0000000108287547 */ /* 0x000fea000b800000 */
[----:B------:R-:W-:Y:S01]  /*6eb0*/  ISETP.NE.AND P0, PT, R79, RZ, PT ;  /* 0x000000ff4f00720c */ /* 0x000fe20003f05270 */
[----:B-1----:R-:W-:Y:S01]  /*6ec0*/  IMAD.U32 R2, RZ, RZ, UR49 ;  /* 0x00000031ff027e24 */ /* 0x002fe2000f8e00ff */
[----:B------:R-:W-:Y:S01]  /*6ed0*/  UIADD3 UR49, UPT, UPT, UR49, 0x1, URZ ;  /* 0x0000000131317890 */ /* 0x000fe2000fffe0ff */
[----:B------:R-:W-:Y:S03]  /*6ee0*/  IMAD.U32 R0, RZ, RZ, UR37 ;  /* 0x00000025ff007e24 */ /* 0x000fe6000f8e00ff */
[----:B------:R-:W-:Y:S04]  /*6ef0*/  UISETP.NE.AND UP0, UPT, UR49, 0x3, UPT ;  /* 0x000000033100788c */ /* 0x000fe8000bf05270 */
[----:B------:R-:W-:Y:S03]  /*6f00*/  USEL UR49, UR49, URZ, UP0 ;  /* 0x000000ff31317287 */ /* 0x000fe60008000000 */
[----:B------:R-:W-:Y:S05]  /*6f10*/  @P0 LEA R2, R2, UR48, 0x3 ;  /* 0x0000003002020c11 */ /* 0x000fea000f8e18ff */
[----:B------:R-:W-:Y:S05]  /*6f20*/  @P0 VIADD R2, R2, 0xd8 ;  /* 0x000000d802020836 */ /* 0x000fea0000000000 */
[----:B------:R-:W-:Y:S04]  /*6f30*/  @P0 PRMT R0, R0, 0x654, R2 ;  /* 0x0000065400000816 */ /* 0x000fe80000000002 */
[----:B------:R2:W-:Y:S03]  /*6f40*/  @P0 SYNCS.ARRIVE.TRANS64.RED.A1T0 RZ, [R0+URZ], RZ ;  /* 0x000000ff00ff09a7 */ /* 0x0005e600081004ff */
.L_x_118:
[----:B------:R-:W-:Y:S01]  /*6f50*/  ISETP.NE.AND P2, PT, R76, RZ, PT ;  /* 0x000000ff4c00720c */ /* 0x000fe20003f45270 */
[----:B------:R-:W-:Y:S01]  /*6f60*/  UIADD3 UR50, UPT, UPT, UR50, 0x2, URZ ;  /* 0x0000000232327890 */ /* 0x000fe2000fffe0ff */
[----:B------:R-:W-:Y:S01]  /*6f70*/  ISETP.NE.AND P0, PT, R78, 0x2, PT ;  /* 0x000000024e00780c */ /* 0x000fe20003f05270 */
[----:B-1----:R-:W-:Y:S01]  /*6f80*/  IMAD.IADD R14, R29, 0x1, R62 ;  /* 0x000000011d0e7824 */ /* 0x002fe200078e023e */
[----:B------:R-:W-:Y:S01]  /*6f90*/  ISETP.NE.AND P1, PT, R31, 0x4, PT ;  /* 0x000000041f00780c */ /* 0x000fe20003f25270 */
[----:B------:R-:W-:Y:S01]  /*6fa0*/  IMAD.IADD R15, R30, 0x1, R63 ;  /* 0x000000011e0f7824 */ /* 0x000fe200078e023f */
[----:B------:R-:W-:Y:S02]  /*6fb0*/  SEL R2, RZ, 0x1, P0 ;  /* 0x00000001ff027807 */ /* 0x000fe40000000000 */
[----:B--2---:R-:W-:Y:S02]  /*6fc0*/  SEL R0, RZ, 0x1, P1 ;  /* 0x00000001ff007807 */ /* 0x004fe40000800000 */
[----:B------:R-:W-:Y:S02]  /*6fd0*/  LOP3.LUT R71, R71, R2, RZ, 0x3c, !PT ;  /* 0x0000000247477212 */ /* 0x000fe400078e3cff */
[----:B------:R-:W-:Y:S02]  /*6fe0*/  LOP3.LUT R72, R72, R0, RZ, 0x3c, !PT ;  /* 0x0000000048487212 */ /* 0x000fe400078e3cff */
[----:B------:R-:W-:Y:S02]  /*6ff0*/  @P2 R2UR UR36, R70 ;  /* 0x00000000462422ca */ /* 0x000fe400000e0000 */
[----:B------:R-:W-:Y:S02]  /*7000*/  SEL R78, R78, RZ, P0 ;  /* 0x000000ff4e4e7207 */ /* 0x000fe40000000000 */
[----:B------:R-:W-:Y:S01]  /*7010*/  SEL R31, R31, RZ, P1 ;  /* 0x000000ff1f1f7207 */ /* 0x000fe20000800000 */
[----:B------:R-:W-:Y:S10]  /*7020*/  @P2 BRA `(.L_x_119) ;  /* 0xffffffe000342947 */ /* 0x000ff4000383ffff */
[----:B------:R-:W-:-:S09]  /*7030*/  UISETP.NE.AND UP0, UPT, UR53, URZ, UPT ;  /* 0x000000ff3500728c */ /* 0x000fd2000bf05270 */
[----:B------:R-:W-:Y:S05]  /*7040*/  BRA.U !UP0, `(.L_x_120) ;  /* 0x0000000108487547 */ /* 0x000fea000b800000 */
[----:B------:R-:W1:Y:S02]  /*7050*/  LDCU.64 UR4, c[0x0][0x890] ;  /* 0x00011200ff0477ac */ /* 0x000e640008000a00 */
[----:B-1----:R-:W-:-:S04]  /*7060*/  UISETP.NE.U32.AND UP0, UPT, UR4, URZ, UPT ;  /* 0x000000ff0400728c */ /* 0x002fc8000bf05070 */
[----:B------:R-:W-:-:S09]  /*7070*/  UISETP.NE.AND.EX UP0, UPT, UR5, URZ, UPT, UP0 ;  /* 0x000000ff0500728c */ /* 0x000fd2000bf05300 */
[----:B------:R-:W-:Y:S05]  /*7080*/  BRA.U UP0, `(.L_x_121) ;  /* 0x00000001000c7547 */ /* 0x000fea000b800000 */
[----:B------:R-:W-:-:S13]  /*7090*/  FSETP.NEU.AND P0, PT, R35, RZ, PT ;  /* 0x000000ff2300720b */ /* 0x000fda0003f0d000 */
[----:B------:R-:W-:Y:S05]  /*70a0*/  @!P0 EXIT ;  /* 0x000000000000894d */ /* 0x000fea0003800000 */
[----:B------:R-:W-:Y:S05]  /*70b0*/  BRA `(.L_x_120) ;  /* 0x00000000002c7947 */ /* 0x000fea0003800000 */
.L_x_121:
[----:B------:R-:W-:Y:S01]  /*70c0*/  ISETP.NE.AND P0, PT, R77, RZ, PT ;  /* 0x000000ff4d00720c */ /* 0x000fe20003f05270 */
[----:B------:R-:W-:-:S12]  /*70d0*/  BSSY.RECONVERGENT B0, `(.L_x_120) ;  /* 0x0000009000007945 */ /* 0x000fd80003800200 */
[----:B------:R-:W-:Y:S05]  /*70e0*/  @P0 BRA `(.L_x_122) ;  /* 0x0000000000140947 */ /* 0x000fea0003800000 */
[----:B------:R-:W1:Y:S02]  /*70f0*/  LDCU.64 UR4, c[0x0][0x888] ;  /* 0x00011100ff0477ac */ /* 0x000e640008000a00 */
[----:B-1----:R-:W-:-:S04]  /*7100*/  ISETP.NE.U32.AND P0, PT, RZ, UR4, PT ;  /* 0x00000004ff007c0c */ /* 0x002fc8000bf05070 */
[----:B------:R-:W-:-:S13]  /*7110*/  ISETP.NE.AND.EX P0, PT, RZ, UR5, PT, P0 ;  /* 0x00000005ff007c0c */ /* 0x000fda000bf05300 */
[----:B------:R-:W-:Y:S05]  /*7120*/  @!P0 EXIT ;  /* 0x000000000000894d */ /* 0x000fea0003800000 */
[----:B------:R-:W-:Y:S05]  /*7130*/  BRA `(.L_x_123) ;  /* 0x0000000000087947 */ /* 0x000fea0003800000 */
.L_x_122:
[----:B------:R-:W-:-:S13]  /*7140*/  FSETP.NEU.AND P0, PT, R35, RZ, PT ;  /* 0x000000ff2300720b */ /* 0x000fda0003f0d000 */
[----:B------:R-:W-:Y:S05]  /*7150*/  @!P0 EXIT ;  /* 0x000000000000894d */ /* 0x000fea0003800000 */
.L_x_123:
[----:B------:R-:W-:Y:S05]  /*7160*/  BSYNC.RECONVERGENT B0 ;  /* 0x0000000000007941 */ /* 0x000fea0003800200 */
.L_x_120:
[----:B------:R-:W-:Y:S01]  /*7170*/  ULEA UR4, UR49, UR48, 0x3 ;  /* 0x0000003031047291 */ /* 0x000fe2000f8e18ff */
[----:B------:R-:W-:-:S04]  /*7180*/  DEPBAR.LE SB0, 0x0 ;  /* 0x000080000000791a */ /* 0x000fc80000000000 */
[----:B------:R-:W-:-:S04]  /*7190*/  UIADD3 UR4, UPT, UPT, UR4, 0xd8, URZ ;  /* 0x000000d804047890 */ /* 0x000fc8000fffe0ff */
[----:B------:R-:W-:-:S09]  /*71a0*/  UPRMT UR4, UR37, 0x654, UR4 ;  /* 0x0000065425047896 */ /* 0x000fd20008000004 */
[----:B------:R-:W-:Y:S01]  /*71b0*/  SYNCS.ARRIVE.TRANS64.RED.A1T0 RZ, [UR4], RZ ;  /* 0x000000ffffff79a7 */ /* 0x000fe20008100404 */
[----:B------:R-:W-:Y:S05]  /*71c0*/  EXIT ;  /* 0x000000000000794d */ /* 0x000fea0003800000 */
.L_x_20:
[----:B--2---:R2:W1:Y:S02]  /*71d0*/  SYNCS.PHASECHK.TRANS64.TRYWAIT P0, [R2+URZ+0x170], R3 ;  /* 0x00017003020075a7 */ /* 0x00446400080011ff */
[----:B-1----:R-:W-:Y:S05]  /*71e0*/  @!P0 NANOSLEEP.SYNCS 0x989680 ;  /* 0x009896800000895d */ /* 0x002fea0003900000 */
[----:B------:R-:W1:Y:S02]  /*71f0*/  @!P0 SYNCS.PHASECHK.TRANS64 P0, [R2+URZ+0x170], R3 ;  /* 0x00017003020085a7 */ /* 0x000e6400080010ff */
[----:B-1----:R-:W-:Y:S05]  /*7200*/  @!P0 BRA `(.L_x_20) ;  /* 0xfffffffc00f08947 */ /* 0x002fea000383ffff */
[----:B------:R-:W-:Y:S05]  /*7210*/  BRA `(.L_x_124) ;  /* 0xffffffa400347947 */ /* 0x000fea000383ffff */
.L_x_23:
[----:B-1----:R-:W-:-:S07]  /*7220*/  MOV R2, UR33 ;  /* 0x0000002100027c02 */ /* 0x002fce0008000f00 */
.L_x_125:
[----:B-1----:R1:W2:Y:S02]  /*7230*/  SYNCS.PHASECHK.TRANS64.TRYWAIT P0, [R2+URZ+0x60], R4 ;  /* 0x00006004020075a7 */ /* 0x0022a400080011ff */
[----:B--2---:R-:W-:Y:S05]  /*7240*/  @!P0 NANOSLEEP.SYNCS 0x989680 ;  /* 0x009896800000895d */ /* 0x004fea0003900000 */
[----:B------:R-:W2:Y:S02]  /*7250*/  @!P0 SYNCS.PHASECHK.TRANS64 P0, [R2+URZ+0x60], R4 ;  /* 0x00006004020085a7 */ /* 0x000ea400080010ff */
[----:B--2---:R-:W-:Y:S05]  /*7260*/  @!P0 BRA `(.L_x_125) ;  /* 0xfffffffc00f08947 */ /* 0x004fea000383ffff */
[----:B------:R-:W-:Y:S05]  /*7270*/  BRA `(.L_x_22) ;  /* 0xffffffa400847947 */ /* 0x000fea000383ffff */
.L_x_29:
[----:B-1----:R-:W-:-:S07]  /*7280*/  MOV R2, UR17 ;  /* 0x0000001100027c02 */ /* 0x002fce0008000f00 */
.L_x_126:
[----:B-1----:R1:W2:Y:S02]  /*7290*/  SYNCS.PHASECHK.TRANS64.TRYWAIT P0, [R2+URZ+0x60], R4 ;  /* 0x00006004020075a7 */ /* 0x0022a400080011ff */
[----:B--2---:R-:W-:Y:S05]  /*72a0*/  @!P0 NANOSLEEP.SYNCS 0x989680 ;  /* 0x009896800000895d */ /* 0x004fea0003900000 */
[----:B------:R-:W2:Y:S02]  /*72b0*/  @!P0 SYNCS.PHASECHK.TRANS64 P0, [R2+URZ+0x60], R4 ;  /* 0x00006004020085a7 */ /* 0x000ea400080010ff */
[----:B--2---:R-:W-:Y:S05]  /*72c0*/  @!P0 BRA `(.L_x_126) ;  /* 0xfffffffc00f08947 */ /* 0x004fea000383ffff */
[----:B------:R-:W-:Y:S05]  /*72d0*/  BRA `(.L_x_28) ;  /* 0xffffffa800287947 */ /* 0x000fea000383ffff */
.L_x_33:
[----:B-1----:R1:W2:Y:S02]  /*72e0*/  SYNCS.PHASECHK.TRANS64.TRYWAIT P0, [R2+URZ+0x100], R3 ;  /* 0x00010003020075a7 */ /* 0x0022a400080011ff */
[----:B--2---:R-:W-:Y:S05]  /*72f0*/  @!P0 NANOSLEEP.SYNCS 0x989680 ;  /* 0x009896800000895d */ /* 0x004fea0003900000 */
[----:B------:R-:W2:Y:S02]  /*7300*/  @!P0 SYNCS.PHASECHK.TRANS64 P0, [R2+URZ+0x100], R3 ;  /* 0x00010003020085a7 */ /* 0x000ea400080010ff */
[----:B--2---:R-:W-:Y:S05]  /*7310*/  @!P0 BRA `(.L_x_33) ;  /* 0xfffffffc00f08947 */ /* 0x004fea000383ffff */
[----:B------:R-:W-:Y:S05]  /*7320*/  BRA `(.L_x_127) ;  /* 0xffffffa800b47947 */ /* 0x000fea000383ffff */
.L_x_37:
[----:B----4-:R-:W-:-:S07]  /*7330*/  MOV R0, UR5 ;  /* 0x0000000500007c02 */ /* 0x010fce0008000f00 */
.L_x_128:
[----:B-1----:R1:W2:Y:S02]  /*7340*/  SYNCS.PHASECHK.TRANS64.TRYWAIT P0, [R0+URZ], R2 ;  /* 0x00000002000075a7 */ /* 0x0022a400080011ff */
[----:B--2---:R-:W-:Y:S05]  /*7350*/  @!P0 NANOSLEEP.SYNCS 0x989680 ;  /* 0x009896800000895d */ /* 0x004fea0003900000 */
[----:B------:R-:W2:Y:S02]  /*7360*/  @!P0 SYNCS.PHASECHK.TRANS64 P0, [R0+URZ], R2 ;  /* 0x00000002000085a7 */ /* 0x000ea400080010ff */
[----:B--2---:R-:W-:Y:S05]  /*7370*/  @!P0 BRA `(.L_x_128) ;  /* 0xfffffffc00f08947 */ /* 0x004fea000383ffff */
[----:B------:R-:W-:Y:S05]  /*7380*/  BRA `(.L_x_129) ;  /* 0xffffffb000247947 */ /* 0x000fea000383ffff */
.L_x_38:
[----:B----4-:R-:W-:-:S07]  /*7390*/  MOV R0, UR5 ;  /* 0x0000000500007c02 */ /* 0x010fce0008000f00 */
.L_x_130:
[----:B-1----:R1:W2:Y:S02]  /*73a0*/  SYNCS.PHASECHK.TRANS64.TRYWAIT P0, [R0+URZ], R3 ;  /* 0x00000003000075a7 */ /* 0x0022a400080011ff */
[----:B--2---:R-:W-:Y:S05]  /*73b0*/  @!P0 NANOSLEEP.SYNCS 0x989680 ;  /* 0x009896800000895d */ /* 0x004fea0003900000 */
[----:B------:R-:W2:Y:S02]  /*73c0*/  @!P0 SYNCS.PHASECHK.TRANS64 P0, [R0+URZ], R3 ;  /* 0x00000003000085a7 */ /* 0x000ea400080010ff */
[----:B--2---:R-:W-:Y:S05]  /*73d0*/  @!P0 BRA `(.L_x_130) ;  /* 0xfffffffc00f08947 */ /* 0x004fea000383ffff */
[----:B------:R-:W-:Y:S05]  /*73e0*/  BRA `(.L_x_131) ;  /* 0xffffffb000307947 */ /* 0x000fea000383ffff */
.L_x_39:
[----:B----4-:R-:W-:-:S07]  /*73f0*/  MOV R0, UR5 ;  /* 0x0000000500007c02 */ /* 0x010fce0008000f00 */
.L_x_132:
[----:B-1----:R1:W2:Y:S02]  /*7400*/  SYNCS.PHASECHK.TRANS64.TRYWAIT P0, [R0+URZ], R3 ;  /* 0x00000003000075a7 */ /* 0x0022a400080011ff */
[----:B--2---:R-:W-:Y:S05]  /*7410*/  @!P0 NANOSLEEP.SYNCS 0x989680 ;  /* 0x009896800000895d */ /* 0x004fea0003900000 */
[----:B------:R-:W2:Y:S02]  /*7420*/  @!P0 SYNCS.PHASECHK.TRANS64 P0, [R0+URZ], R3 ;  /* 0x00000003000085a7 */ /* 0x000ea400080010ff */
[----:B--2---:R-:W-:Y:S05]  /*7430*/  @!P0 BRA `(.L_x_132) ;  /* 0xfffffffc00f08947 */ /* 0x004fea000383ffff */
[----:B------:R-:W-:Y:S05]  /*7440*/  BRA `(.L_x_133) ;  /* 0xffffffb0003c7947 */ /* 0x000fea000383ffff */
.L_x_40:
[----:B----4-:R-:W-:-:S07]  /*7450*/  MOV R0, UR5 ;  /* 0x0000000500007c02 */ /* 0x010fce0008000f00 */
.L_x_134:
[----:B-1----:R1:W2:Y:S02]  /*7460*/  SYNCS.PHASECHK.TRANS64.TRYWAIT P0, [R0+URZ], R3 ;  /* 0x00000003000075a7 */ /* 0x0022a400080011ff */
[----:B--2---:R-:W-:Y:S05]  /*7470*/  @!P0 NANOSLEEP.SYNCS 0x989680 ;  /* 0x009896800000895d */ /* 0x004fea0003900000 */
[----:B------:R-:W2:Y:S02]  /*7480*/  @!P0 SYNCS.PHASECHK.TRANS64 P0, [R0+URZ], R3 ;  /* 0x00000003000085a7 */ /* 0x000ea400080010ff */
[----:B--2---:R-:W-:Y:S05]  /*7490*/  @!P0 BRA `(.L_x_134) ;  /* 0xfffffffc00f08947 */ /* 0x004fea000383ffff */
[----:B------:R-:W-:Y:S05]  /*74a0*/  BRA `(.L_x_135) ;  /* 0xffffffb000487947 */ /* 0x000fea000383ffff */
.L_x_41:
[----:B----4-:R-:W-:-:S07]  /*74b0*/  MOV R0, UR5 ;  /* 0x0000000500007c02 */ /* 0x010fce0008000f00 */
.L_x_136:
[----:B-1----:R1:W2:Y:S02]  /*74c0*/  SYNCS.PHASECHK.TRANS64.TRYWAIT P0, [R0+URZ], R3 ;  /* 0x00000003000075a7 */ /* 0x0022a400080011ff */
[----:B--2---:R-:W-:Y:S05]  /*74d0*/  @!P0 NANOSLEEP.SYNCS 0x989680 ;  /* 0x009896800000895d */ /* 0x004fea0003900000 */
[----:B------:R-:W2:Y:S02]  /*74e0*/  @!P0 SYNCS.PHASECHK.TRANS64 P0, [R0+URZ], R3 ;  /* 0x00000003000085a7 */ /* 0x000ea400080010ff */
[----:B--2---:R-:W-:Y:S05]  /*74f0*/  @!P0 BRA `(.L_x_136) ;  /* 0xfffffffc00f08947 */ /* 0x004fea000383ffff */
[----:B------:R-:W-:Y:S05]  /*7500*/  BRA `(.L_x_137) ;  /* 0xffffffb000547947 */ /* 0x000fea000383ffff */
.L_x_42:
[----:B----4-:R-:W-:-:S07]  /*7510*/  MOV R0, UR5 ;  /* 0x0000000500007c02 */ /* 0x010fce0008000f00 */
.L_x_138:
[----:B-1----:R1:W2:Y:S02]  /*7520*/  SYNCS.PHASECHK.TRANS64.TRYWAIT P0, [R0+URZ], R3 ;  /* 0x00000003000075a7 */ /* 0x0022a400080011ff */
[----:B--2---:R-:W-:Y:S05]  /*7530*/  @!P0 NANOSLEEP.SYNCS 0x989680 ;  /* 0x009896800000895d */ /* 0x004fea0003900000 */
[----:B------:R-:W2:Y:S02]  /*7540*/  @!P0 SYNCS.PHASECHK.TRANS64 P0, [R0+URZ], R3 ;  /* 0x00000003000085a7 */ /* 0x000ea400080010ff */
[----:B--2---:R-:W-:Y:S05]  /*7550*/  @!P0 BRA `(.L_x_138) ;  /* 0xfffffffc00f08947 */ /* 0x004fea000383ffff */
[----:B------:R-:W-:Y:S05]  /*7560*/  BRA `(.L_x_139) ;  /* 0xffffffb000607947 */ /* 0x000fea000383ffff */
.L_x_43:
[----:B----4-:R-:W-:-:S07]  /*7570*/  MOV R0, UR5 ;  /* 0x0000000500007c02 */ /* 0x010fce0008000f00 */
.L_x_140:
[----:B-1----:R1:W2:Y:S02]  /*7580*/  SYNCS.PHASECHK.TRANS64.TRYWAIT P0, [R0+URZ], R3 ;  /* 0x00000003000075a7 */ /* 0x0022a400080011ff */
[----:B--2---:R-:W-:Y:S05]  /*7590*/  @!P0 NANOSLEEP.SYNCS 0x989680 ;  /* 0x009896800000895d */ /* 0x004fea0003900000 */
[----:B------:R-:W2:Y:S02]  /*75a0*/  @!P0 SYNCS.PHASECHK.TRANS64 P0, [R0+URZ], R3 ;  /* 0x00000003000085a7 */ /* 0x000ea400080010ff */
[----:B--2---:R-:W-:Y:S05]  /*75b0*/  @!P0 BRA `(.L_x_140) ;  /* 0xfffffffc00f08947 */ /* 0x004fea000383ffff */
[----:B------:R-:W-:Y:S05]  /*75c0*/  BRA `(.L_x_141) ;  /* 0xffffffb0006c7947 */ /* 0x000fea000383ffff */
.L_x_44:
[----:B----4-:R-:W-:-:S07]  /*75d0*/  MOV R0, UR5 ;  /* 0x0000000500007c02 */ /* 0x010fce0008000f00 */
.L_x_142:
[----:B-1----:R1:W2:Y:S02]  /*75e0*/  SYNCS.PHASECHK.TRANS64.TRYWAIT P0, [R0+URZ], R3 ;  /* 0x00000003000075a7 */ /* 0x0022a400080011ff */
[----:B--2---:R-:W-:Y:S05]  /*75f0*/  @!P0 NANOSLEEP.SYNCS 0x989680 ;  /* 0x009896800000895d */ /* 0x004fea0003900000 */
[----:B------:R-:W2:Y:S02]  /*7600*/  @!P0 SYNCS.PHASECHK.TRANS64 P0, [R0+URZ], R3 ;  /* 0x00000003000085a7 */ /* 0x000ea400080010ff */
[----:B--2---:R-:W-:Y:S05]  /*7610*/  @!P0 BRA `(.L_x_142) ;  /* 0xfffffffc00f08947 */ /* 0x004fea000383ffff */
[----:B------:R-:W-:Y:S05]  /*7620*/  BRA `(.L_x_143) ;  /* 0xffffffb000787947 */ /* 0x000fea000383ffff */
.L_x_45:
[----:B----4-:R-:W-:-:S07]  /*7630*/  MOV R0, UR5 ;  /* 0x0000000500007c02 */ /* 0x010fce0008000f00 */
.L_x_144:
[----:B-1----:R1:W2:Y:S02]  /*7640*/  SYNCS.PHASECHK.TRANS64.TRYWAIT P0, [R0+URZ], R3 ;  /* 0x00000003000075a7 */ /* 0x0022a400080011ff */
[----:B--2---:R-:W-:Y:S05]  /*7650*/  @!P0 NANOSLEEP.SYNCS 0x989680 ;  /* 0x009896800000895d */ /* 0x004fea0003900000 */
[----:B------:R-:W2:Y:S02]  /*7660*/  @!P0 SYNCS.PHASECHK.TRANS64 P0, [R0+URZ], R3 ;  /* 0x00000003000085a7 */ /* 0x000ea400080010ff */
[----:B--2---:R-:W-:Y:S05]  /*7670*/  @!P0 BRA `(.L_x_144) ;  /* 0xfffffffc00f08947 */ /* 0x004fea000383ffff */
[----:B------:R-:W-:Y:S05]  /*7680*/  BRA `(.L_x_145) ;  /* 0xffffffb000847947 */ /* 0x000fea000383ffff */
.L_x_46:
[----:B----4-:R-:W-:-:S07]  /*7690*/  MOV R0, UR5 ;  /* 0x0000000500007c02 */ /* 0x010fce0008000f00 */
.L_x_146:
[----:B-1----:R1:W2:Y:S02]  /*76a0*/  SYNCS.PHASECHK.TRANS64.TRYWAIT P0, [R0+URZ], R3 ;  /* 0x00000003000075a7 */ /* 0x0022a400080011ff */
[----:B--2---:R-:W-:Y:S05]  /*76b0*/  @!P0 NANOSLEEP.SYNCS 0x989680 ;  /* 0x009896800000895d */ /* 0x004fea0003900000 */
[----:B------:R-:W2:Y:S02]  /*76c0*/  @!P0 SYNCS.PHASECHK.TRANS64 P0, [R0+URZ], R3 ;  /* 0x00000003000085a7 */ /* 0x000ea400080010ff */
[----:B--2---:R-:W-:Y:S05]  /*76d0*/  @!P0 BRA `(.L_x_146) ;  /* 0xfffffffc00f08947 */ /* 0x004fea000383ffff */
[----:B------:R-:W-:Y:S05]  /*76e0*/  BRA `(.L_x_147) ;  /* 0xffffffb000907947 */ /* 0x000fea000383ffff */
.L_x_47:
[----:B----4-:R-:W-:-:S07]  /*76f0*/  MOV R0, UR5 ;  /* 0x0000000500007c02 */ /* 0x010fce0008000f00 */
.L_x_148:
[----:B-1----:R1:W2:Y:S02]  /*7700*/  SYNCS.PHASECHK.TRANS64.TRYWAIT P0, [R0+URZ], R3 ;  /* 0x00000003000075a7 */ /* 0x0022a400080011ff */
[----:B--2---:R-:W-:Y:S05]  /*7710*/  @!P0 NANOSLEEP.SYNCS 0x989680 ;  /* 0x009896800000895d */ /* 0x004fea0003900000 */
[----:B------:R-:W2:Y:S02]  /*7720*/  @!P0 SYNCS.PHASECHK.TRANS64 P0, [R0+URZ], R3 ;  /* 0x00000003000085a7 */ /* 0x000ea400080010ff */
[----:B--2---:R-:W-:Y:S05]  /*7730*/  @!P0 BRA `(.L_x_148) ;  /* 0xfffffffc00f08947 */ /* 0x004fea000383ffff */
[----:B------:R-:W-:Y:S05]  /*7740*/  BRA `(.L_x_149) ;  /* 0xffffffb0009c7947 */ /* 0x000fea000383ffff */
.L_x_50:
[----:B-1----:R1:W2:Y:S02]  /*7750*/  SYNCS.PHASECHK.TRANS64.TRYWAIT P0, [R0+URZ+0x160], R4 ;  /* 0x00016004000075a7 */ /* 0x0022a400080011ff */
[----:B--2---:R-:W-:Y:S05]  /*7760*/  @!P0 NANOSLEEP.SYNCS 0x989680 ;  /* 0x009896800000895d */ /* 0x004fea0003900000 */
[----:B------:R-:W2:Y:S02]  /*7770*/  @!P0 SYNCS.PHASECHK.TRANS64 P0, [R0+URZ+0x160], R4 ;  /* 0x00016004000085a7 */ /* 0x000ea400080010ff */
[----:B--2---:R-:W-:Y:S05]  /*7780*/  @!P0 BRA `(.L_x_50) ;  /* 0xfffffffc00f08947 */ /* 0x004fea000383ffff */
[----:B------:R-:W-:Y:S05]  /*7790*/  BRA `(.L_x_150) ;  /* 0xffffffb000f87947 */ /* 0x000fea000383ffff */
.L_x_51:
[----:B------:R-:W-:-:S07]  /*77a0*/  MOV R0, UR5 ;  /* 0x0000000500007c02 */ /* 0x000fce0008000f00 */
.L_x_151:
[----:B-1----:R1:W2:Y:S02]  /*77b0*/  SYNCS.PHASECHK.TRANS64.TRYWAIT P0, [R0+URZ+0x110], R5 ;  /* 0x00011005000075a7 */ /* 0x0022a400080011ff */
[----:B--2---:R-:W-:Y:S05]  /*77c0*/  @!P0 NANOSLEEP.SYNCS 0x989680 ;  /* 0x009896800000895d */ /* 0x004fea0003900000 */
[----:B------:R-:W2:Y:S02]  /*77d0*/  @!P0 SYNCS.PHASECHK.TRANS64 P0, [R0+URZ+0x110], R5 ;  /* 0x00011005000085a7 */ /* 0x000ea400080010ff */
[----:B--2---:R-:W-:Y:S05]  /*77e0*/  @!P0 BRA `(.L_x_151) ;  /* 0xfffffffc00f08947 */ /* 0x004fea000383ffff */
[----:B------:R-:W-:Y:S05]  /*77f0*/  BRA `(.L_x_152) ;  /* 0xffffffb400087947 */ /* 0x000fea000383ffff */
.L_x_52:
[----:B-1----:R1:W2:Y:S02]  /*7800*/  SYNCS.PHASECHK.TRANS64.TRYWAIT P1, [R0+URZ+0x100], R4 ;  /* 0x00010004000075a7 */ /* 0x0022a400080211ff */
[----:B--2---:R-:W-:Y:S05]  /*7810*/  @!P1 NANOSLEEP.SYNCS 0x989680 ;  /* 0x009896800000995d */ /* 0x004fea0003900000 */
[----:B------:R-:W2:Y:S02]  /*7820*/  @!P1 SYNCS.PHASECHK.TRANS64 P1, [R0+URZ+0x100], R4 ;  /* 0x00010004000095a7 */ /* 0x000ea400080210ff */
[----:B--2---:R-:W-:Y:S05]  /*7830*/  @!P1 BRA `(.L_x_52) ;  /* 0xfffffffc00f09947 */ /* 0x004fea000383ffff */
[----:B------:R-:W-:Y:S05]  /*7840*/  BRA `(.L_x_153) ;  /* 0xffffffb400387947 */ /* 0x000fea000383ffff */
.L_x_55:
[----:B------:R-:W-:-:S07]  /*7850*/  MOV R0, UR5 ;  /* 0x0000000500007c02 */ /* 0x000fce0008000f00 */
.L_x_154:
[----:B-1----:R1:W2:Y:S02]  /*7860*/  SYNCS.PHASECHK.TRANS64.TRYWAIT P0, [R0+URZ+0x110], R2 ;  /* 0x00011002000075a7 */ /* 0x0022a400080011ff */
[----:B--2---:R-:W-:Y:S05]  /*7870*/  @!P0 NANOSLEEP.SYNCS 0x989680 ;  /* 0x009896800000895d */ /* 0x004fea0003900000 */
[----:B------:R-:W2:Y:S02]  /*7880*/  @!P0 SYNCS.PHASECHK.TRANS64 P0, [R0+URZ+0x110], R2 ;  /* 0x00011002000085a7 */ /* 0x000ea400080010ff */
[----:B--2---:R-:W-:Y:S05]  /*7890*/  @!P0 BRA `(.L_x_154) ;  /* 0xfffffffc00f08947 */ /* 0x004fea000383ffff */
[----:B------:R-:W-:Y:S05]  /*78a0*/  BRA `(.L_x_54) ;  /* 0xffffffb4008c7947 */ /* 0x000fea000383ffff */
.L_x_62:
[----:B-1----:R1:W2:Y:S02]  /*78b0*/  SYNCS.PHASECHK.TRANS64.TRYWAIT P1, [R0+URZ+0x100], R2 ;  /* 0x00010002000075a7 */ /* 0x0022a400080211ff */
[----:B--2---:R-:W-:Y:S05]  /*78c0*/  @!P1 NANOSLEEP.SYNCS 0x989680 ;  /* 0x009896800000995d */ /* 0x004fea0003900000 */
[----:B------:R-:W2:Y:S02]  /*78d0*/  @!P1 SYNCS.PHASECHK.TRANS64 P1, [R0+URZ+0x100], R2 ;  /* 0x00010002000095a7 */ /* 0x000ea400080210ff */
[----:B--2---:R-:W-:Y:S05]  /*78e0*/  @!P1 BRA `(.L_x_62) ;  /* 0xfffffffc00f09947 */ /* 0x004fea000383ffff */
[----:B------:R-:W-:Y:S05]  /*78f0*/  BRA `(.L_x_155) ;  /* 0xffffffb800fc7947 */ /* 0x000fea000383ffff */
.L_x_63:
[----:B------:R-:W-:-:S07]  /*7900*/  MOV R2, UR7 ;  /* 0x0000000700027c02 */ /* 0x000fce0008000f00 */
.L_x_156:
[----:B-1----:R1:W2:Y:S02]  /*7910*/  SYNCS.PHASECHK.TRANS64.TRYWAIT P0, [R2+URZ+0x140], R0 ;  /* 0x00014000020075a7 */ /* 0x0022a400080011ff */
[----:B--2---:R-:W-:Y:S05]  /*7920*/  @!P0 NANOSLEEP.SYNCS 0x989680 ;  /* 0x009896800000895d */ /* 0x004fea0003900000 */
[----:B------:R-:W2:Y:S02]  /*7930*/  @!P0 SYNCS.PHASECHK.TRANS64 P0, [R2+URZ+0x140], R0 ;  /* 0x00014000020085a7 */ /* 0x000ea400080010ff */
[----:B--2---:R-:W-:Y:S05]  /*7940*/  @!P0 BRA `(.L_x_156) ;  /* 0xfffffffc00f08947 */ /* 0x004fea000383ffff */
[----:B------:R-:W-:Y:S05]  /*7950*/  BRA `(.L_x_157) ;  /* 0xffffffbc004c7947 */ /* 0x000fea000383ffff */
.L_x_66:
[----:B------:R-:W-:Y:S07]  /*7960*/  MOV R0, UR6 ;  /* 0x0000000600007c02 */ /* 0x000fee0008000f00 */
.L_x_158:
[----:B-1----:R1:W2:Y:S02]  /*7970*/  SYNCS.PHASECHK.TRANS64.TRYWAIT P0, [R0+URZ], R2 ;  /* 0x00000002000075a7 */ /* 0x0022a400080011ff */
[----:B--2---:R-:W-:Y:S05]  /*7980*/  @!P0 NANOSLEEP.SYNCS 0x989680 ;  /* 0x009896800000895d */ /* 0x004fea0003900000 */
[----:B------:R-:W2:Y:S02]  /*7990*/  @!P0 SYNCS.PHASECHK.TRANS64 P0, [R0+URZ], R2 ;  /* 0x00000002000085a7 */ /* 0x000ea400080010ff */
[----:B--2---:R-:W-:Y:S05]  /*79a0*/  @!P0 BRA `(.L_x_158) ;  /* 0xfffffffc00f08947 */ /* 0x004fea000383ffff */
[----:B------:R-:W-:Y:S05]  /*79b0*/  BRA `(.L_x_65) ;  /* 0xffffffbc00687947 */ /* 0x000fea000383ffff */
.L_x_69:
[----:B------:R-:W-:-:S07]  /*79c0*/  MOV R0, UR6 ;  /* 0x0000000600007c02 */ /* 0x000fce0008000f00 */
.L_x_159:
[----:B--2---:R2:W4:Y:S02]  /*79d0*/  SYNCS.PHASECHK.TRANS64.TRYWAIT P0, [R0+URZ], R2 ;  /* 0x00000002000075a7 */ /* 0x00452400080011ff */
[----:B----4-:R-:W-:Y:S05]  /*79e0*/  @!P0 NANOSLEEP.SYNCS 0x989680 ;  /* 0x009896800000895d */ /* 0x010fea0003900000 */
[----:B------:R-:W4:Y:S02]  /*79f0*/  @!P0 SYNCS.PHASECHK.TRANS64 P0, [R0+URZ], R2 ;  /* 0x00000002000085a7 */ /* 0x000f2400080010ff */
[----:B----4-:R-:W-:Y:S05]  /*7a00*/  @!P0 BRA `(.L_x_159) ;  /* 0xfffffffc00f08947 */ /* 0x010fea000383ffff */
[----:B------:R-:W-:Y:S05]  /*7a10*/  BRA `(.L_x_160) ;  /* 0xffffffc000447947 */ /* 0x000fea000383ffff */
.L_x_70:
[----:B------:R-:W-:-:S07]  /*7a20*/  MOV R0, UR6 ;  /* 0x0000000600007c02 */ /* 0x000fce0008000f00 */
.L_x_161:
[----:B-1----:R1:W2:Y:S02]  /*7a30*/  SYNCS.PHASECHK.TRANS64.TRYWAIT P0, [R0+URZ], R3 ;  /* 0x00000003000075a7 */ /* 0x0022a400080011ff */
[----:B--2---:R-:W-:Y:S05]  /*7a40*/  @!P0 NANOSLEEP.SYNCS 0x989680 ;  /* 0x009896800000895d */ /* 0x004fea0003900000 */
[----:B------:R-:W2:Y:S02]  /*7a50*/  @!P0 SYNCS.PHASECHK.TRANS64 P0, [R0+URZ], R3 ;  /* 0x00000003000085a7 */ /* 0x000ea400080010ff */
[----:B--2---:R-:W-:Y:S05]  /*7a60*/  @!P0 BRA `(.L_x_161) ;  /* 0xfffffffc00f08947 */ /* 0x004fea000383ffff */
[----:B------:R-:W-:Y:S05]  /*7a70*/  BRA `(.L_x_162) ;  /* 0xffffffc000507947 */ /* 0x000fea000383ffff */
.L_x_71:
[----:B------:R-:W-:-:S07]  /*7a80*/  MOV R0, UR6 ;  /* 0x0000000600007c02 */ /* 0x000fce0008000f00 */
.L_x_163:
[----:B-1----:R1:W2:Y:S02]  /*7a90*/  SYNCS.PHASECHK.TRANS64.TRYWAIT P0, [R0+URZ], R3 ;  /* 0x00000003000075a7 */ /* 0x0022a400080011ff */
[----:B--2---:R-:W-:Y:S05]  /*7aa0*/  @!P0 NANOSLEEP.SYNCS 0x989680 ;  /* 0x009896800000895d */ /* 0x004fea0003900000 */
[----:B------:R-:W2:Y:S02]  /*7ab0*/  @!P0 SYNCS.PHASECHK.TRANS64 P0, [R0+URZ], R3 ;  /* 0x00000003000085a7 */ /* 0x000ea400080010ff */
[----:B--2---:R-:W-:Y:S05]  /*7ac0*/  @!P0 BRA `(.L_x_163) ;  /* 0xfffffffc00f08947 */ /* 0x004fea000383ffff */
[----:B------:R-:W-:Y:S05]  /*7ad0*/  BRA `(.L_x_164) ;  /* 0xffffffc0005c7947 */ /* 0x000fea000383ffff */
.L_x_72:
[----:B-1----:R-:W-:-:S07]  /*7ae0*/  MOV R0, UR7 ;  /* 0x0000000700007c02 */ /* 0x002fce0008000f00 */
.L_x_165:
[----:B-1----:R1:W2:Y:S02]  /*7af0*/  SYNCS.PHASECHK.TRANS64.TRYWAIT P0, [R0+URZ], R2 ;  /* 0x00000002000075a7 */ /* 0x0022a400080011ff */
[----:B--2---:R-:W-:Y:S05]  /*7b00*/  @!P0 NANOSLEEP.SYNCS 0x989680 ;  /* 0x009896800000895d */ /* 0x004fea0003900000 */
[----:B------:R-:W2:Y:S02]  /*7b10*/  @!P0 SYNCS.PHASECHK.TRANS64 P0, [R0+URZ], R2 ;  /* 0x00000002000085a7 */ /* 0x000ea400080010ff */
[----:B--2---:R-:W-:Y:S05]  /*7b20*/  @!P0 BRA `(.L_x_165) ;  /* 0xfffffffc00f08947 */ /* 0x004fea000383ffff */
[----:B------:R-:W-:Y:S05]  /*7b30*/  BRA `(.L_x_166) ;  /* 0xffffffc000687947 */ /* 0x000fea000383ffff */
.L_x_77:
[----:B--2---:R2:W3:Y:S02]  /*7b40*/  SYNCS.PHASECHK.TRANS64.TRYWAIT P0, [R0+URZ+0x100], R2 ;  /* 0x00010002000075a7 */ /* 0x0044e400080011ff */
[----:B---3--:R-:W-:Y:S05]  /*7b50*/  @!P0 NANOSLEEP.SYNCS 0x989680 ;  /* 0x009896800000895d */ /* 0x008fea0003900000 */
[----:B------:R-:W3:Y:S02]  /*7b60*/  @!P0 SYNCS.PHASECHK.TRANS64 P0, [R0+URZ+0x100], R2 ;  /* 0x00010002000085a7 */ /* 0x000ee400080010ff */
[----:B---3--:R-:W-:Y:S05]  /*7b70*/  @!P0 BRA `(.L_x_77) ;  /* 0xfffffffc00f08947 */ /* 0x008fea000383ffff */
[----:B------:R-:W-:Y:S05]  /*7b80*/  BRA `(.L_x_167) ;  /* 0xffffffc400607947 */ /* 0x000fea000383ffff */
.L_x_80:
[----:B------:R-:W-:Y:S07]  /*7b90*/  MOV R0, UR7 ;  /* 0x0000000700007c02 */ /* 0x000fee0008000f00 */
.L_x_168:
[----:B--2---:R2:W3:Y:S02]  /*7ba0*/  SYNCS.PHASECHK.TRANS64.TRYWAIT P0, [R0+URZ+0xf8], R2 ;  /* 0x0000f802000075a7 */ /* 0x0044e400080011ff */
[----:B---3--:R-:W-:Y:S05]  /*7bb0*/  @!P0 NANOSLEEP.SYNCS 0x989680 ;  /* 0x009896800000895d */ /* 0x008fea0003900000 */
[----:B------:R-:W3:Y:S02]  /*7bc0*/  @!P0 SYNCS.PHASECHK.TRANS64 P0, [R0+URZ+0xf8], R2 ;  /* 0x0000f802000085a7 */ /* 0x000ee400080010ff */
[----:B---3--:R-:W-:Y:S05]  /*7bd0*/  @!P0 BRA `(.L_x_168) ;  /* 0xfffffffc00f08947 */ /* 0x008fea000383ffff */
[----:B------:R-:W-:Y:S05]  /*7be0*/  BRA `(.L_x_79) ;  /* 0xffffffc800407947 */ /* 0x000fea000383ffff */
.L_x_83:
[----:B------:R-:W-:Y:S07]  /*7bf0*/  MOV R0, UR15 ;  /* 0x0000000f00007c02 */ /* 0x000fee0008000f00 */
.L_x_169:
[----:B-1----:R1:W2:Y:S02]  /*7c00*/  SYNCS.PHASECHK.TRANS64.TRYWAIT P0, [R0+URZ+0xd8], R9 ;  /* 0x0000d809000075a7 */ /* 0x0022a400080011ff */
[----:B--2---:R-:W-:Y:S05]  /*7c10*/  @!P0 NANOSLEEP.SYNCS 0x989680 ;  /* 0x009896800000895d */ /* 0x004fea0003900000 */
[----:B------:R-:W2:Y:S02]  /*7c20*/  @!P0 SYNCS.PHASECHK.TRANS64 P0, [R0+URZ+0xd8], R9 ;  /* 0x0000d809000085a7 */ /* 0x000ea400080010ff */
[----:B--2---:R-:W-:Y:S05]  /*7c30*/  @!P0 BRA `(.L_x_169) ;  /* 0xfffffffc00f08947 */ /* 0x004fea000383ffff */
[----:B------:R-:W-:Y:S05]  /*7c40*/  BRA `(.L_x_170) ;  /* 0xffffffc800b87947 */ /* 0x000fea000383ffff */
.L_x_84:
[----:B------:R-:W-:Y:S07]  /*7c50*/  MOV R0, UR13 ;  /* 0x0000000d00007c02 */ /* 0x000fee0008000f00 */
.L_x_171:
[----:B-1----:R1:W2:Y:S02]  /*7c60*/  SYNCS.PHASECHK.TRANS64.TRYWAIT P0, [R0+URZ+0xd8], R14 ;  /* 0x0000d80e000075a7 */ /* 0x0022a400080011ff */
[----:B--2---:R-:W-:Y:S05]  /*7c70*/  @!P0 NANOSLEEP.SYNCS 0x989680 ;  /* 0x009896800000895d */ /* 0x004fea0003900000 */
[----:B------:R-:W2:Y:S02]  /*7c80*/  @!P0 SYNCS.PHASECHK.TRANS64 P0, [R0+URZ+0xd8], R14 ;  /* 0x0000d80e000085a7 */ /* 0x000ea400080010ff */
[----:B--2---:R-:W-:Y:S05]  /*7c90*/  @!P0 BRA `(.L_x_171) ;  /* 0xfffffffc00f08947 */ /* 0x004fea000383ffff */
[----:B------:R-:W-:Y:S05]  /*7ca0*/  BRA `(.L_x_172) ;  /* 0xffffffcc00587947 */ /* 0x000fea000383ffff */
.L_x_86:
[----:B------:R-:W-:-:S07]  /*7cb0*/  MOV R0, UR4 ;  /* 0x0000000400007c02 */ /* 0x000fce0008000f00 */
.L_x_173:
[----:B-1----:R1:W3:Y:S02]  /*7cc0*/  SYNCS.PHASECHK.TRANS64.TRYWAIT P0, [R0+URZ], R2 ;  /* 0x00000002000075a7 */ /* 0x0022e400080011ff */
[----:B---3--:R-:W-:Y:S05]  /*7cd0*/  @!P0 NANOSLEEP.SYNCS 0x989680 ;  /* 0x009896800000895d */ /* 0x008fea0003900000 */
[----:B------:R-:W3:Y:S02]  /*7ce0*/  @!P0 SYNCS.PHASECHK.TRANS64 P0, [R0+URZ], R2 ;  /* 0x00000002000085a7 */ /* 0x000ee400080010ff */
[----:B---3--:R-:W-:Y:S05]  /*7cf0*/  @!P0 BRA `(.L_x_173) ;  /* 0xfffffffc00f08947 */ /* 0x008fea000383ffff */
[----:B------:R-:W-:Y:S05]  /*7d00*/  BRA `(.L_x_174) ;  /* 0xffffffcc00e47947 */ /* 0x000fea000383ffff */
.L_x_87:
[----:B------:R-:W-:-:S07]  /*7d10*/  MOV R0, UR4 ;  /* 0x0000000400007c02 */ /* 0x000fce0008000f00 */
.L_x_175:
[----:B-1----:R1:W3:Y:S02]  /*7d20*/  SYNCS.PHASECHK.TRANS64.TRYWAIT P0, [R0+URZ], R2 ;  /* 0x00000002000075a7 */ /* 0x0022e400080011ff */
[----:B---3--:R-:W-:Y:S05]  /*7d30*/  @!P0 NANOSLEEP.SYNCS 0x989680 ;  /* 0x009896800000895d */ /* 0x008fea0003900000 */
[----:B------:R-:W3:Y:S02]  /*7d40*/  @!P0 SYNCS.PHASECHK.TRANS64 P0, [R0+URZ], R2 ;  /* 0x00000002000085a7 */ /* 0x000ee400080010ff */
[----:B---3--:R-:W-:Y:S05]  /*7d50*/  @!P0 BRA `(.L_x_175) ;  /* 0xfffffffc00f08947 */ /* 0x008fea000383ffff */
[----:B------:R-:W-:Y:S05]  /*7d60*/  BRA `(.L_x_176) ;  /* 0xffffffcc00f07947 */ /* 0x000fea000383ffff */
.L_x_89:
[----:B--2---:R2:W4:Y:S02]  /*7d70*/  SYNCS.PHASECHK.TRANS64.TRYWAIT P0, [R0+URZ+0x100], R2 ;  /* 0x00010002000075a7 */ /* 0x00452400080011ff */
[----:B----4-:R-:W-:Y:S05]  /*7d80*/  @!P0 NANOSLEEP.SYNCS 0x989680 ;  /* 0x009896800000895d */ /* 0x010fea0003900000 */
[----:B------:R-:W4:Y:S02]  /*7d90*/  @!P0 SYNCS.PHASECHK.TRANS64 P0, [R0+URZ+0x100], R2 ;  /* 0x00010002000085a7 */ /* 0x000f2400080010ff */
[----:B----4-:R-:W-:Y:S05]  /*7da0*/  @!P0 BRA `(.L_x_89) ;  /* 0xfffffffc00f08947 */ /* 0x010fea000383ffff */
[----:B------:R-:W-:Y:S05]  /*7db0*/  BRA `(.L_x_177) ;  /* 0xffffffd000e47947 */ /* 0x000fea000383ffff */
.L_x_99:
[----:B-1----:R1:W3:Y:S02]  /*7dc0*/  SYNCS.PHASECHK.TRANS64.TRYWAIT P1, [R2+URZ+0xc0], R0 ;  /* 0x0000c000020075a7 */ /* 0x0022e400080211ff */
[----:B---3--:R-:W-:Y:S05]  /*7dd0*/  @!P1 NANOSLEEP.SYNCS 0x989680 ;  /* 0x009896800000995d */ /* 0x008fea0003900000 */
[----:B------:R-:W3:Y:S02]  /*7de0*/  @!P1 SYNCS.PHASECHK.TRANS64 P1, [R2+URZ+0xc0], R0 ;  /* 0x0000c000020095a7 */ /* 0x000ee400080210ff */
[----:B---3--:R-:W-:Y:S05]  /*7df0*/  @!P1 BRA `(.L_x_99) ;  /* 0xfffffffc00f09947 */ /* 0x008fea000383ffff */
[----:B------:R-:W-:Y:S05]  /*7e00*/  BRA `(.L_x_98) ;  /* 0xffffffdc00f47947 */ /* 0x000fea000383ffff */
.L_x_101:
[----:B--2---:R2:W3:Y:S02]  /*7e10*/  SYNCS.PHASECHK.TRANS64.TRYWAIT P0, [R82+URZ+0x120], R3 ;  /* 0x00012003520075a7 */ /* 0x0044e400080011ff */
[----:B---3--:R-:W-:Y:S05]  /*7e20*/  @!P0 NANOSLEEP.SYNCS 0x989680 ;  /* 0x009896800000895d */ /* 0x008fea0003900000 */
[----:B------:R-:W3:Y:S02]  /*7e30*/  @!P0 SYNCS.PHASECHK.TRANS64 P0, [R82+URZ+0x120], R3 ;  /* 0x00012003520085a7 */ /* 0x000ee400080010ff */
[----:B---3--:R-:W-:Y:S05]  /*7e40*/  @!P0 BRA `(.L_x_101) ;  /* 0xfffffffc00f08947 */ /* 0x008fea000383ffff */
[----:B------:R-:W-:Y:S05]  /*7e50*/  BRA `(.L_x_100) ;  /* 0xffffffe0006c7947 */ /* 0x000fea000383ffff */
.L_x_112:
[----:B-1----:R1:W2:Y:S02]  /*7e60*/  SYNCS.PHASECHK.TRANS64.TRYWAIT P0, [R2+URZ+0xc0], R83 ;  /* 0x0000c053020075a7 */ /* 0x0022a400080011ff */
[----:B--2---:R-:W-:Y:S05]  /*7e70*/  @!P0 NANOSLEEP.SYNCS 0x989680 ;  /* 0x009896800000895d */ /* 0x004fea0003900000 */
[----:B------:R-:W2:Y:S02]  /*7e80*/  @!P0 SYNCS.PHASECHK.TRANS64 P0, [R2+URZ+0xc0], R83 ;  /* 0x0000c053020085a7 */ /* 0x000ea400080010ff */
[----:B--2---:R-:W-:Y:S05]  /*7e90*/  @!P0 BRA `(.L_x_112) ;  /* 0xfffffffc00f08947 */ /* 0x004fea000383ffff */
[----:B------:R-:W-:Y:S05]  /*7ea0*/  BRA `(.L_x_111) ;  /* 0xffffffe800347947 */ /* 0x000fea000383ffff */
        .weak           $__internal_0_$__cuda_sm10x_tcgen05_guardrail_trap_col_being_dealloced_not_returned_by_alloc
        .type           $__internal_0_$__cuda_sm10x_tcgen05_guardrail_trap_col_being_dealloced_not_returned_by_alloc,@function
        .size           $__internal_0_$__cuda_sm10x_tcgen05_guardrail_trap_col_being_dealloced_not_returned_by_alloc,($__internal_1_$__cuda_sm10x_tcgen05_guardrail_trap_phase_invalid_during_alloc - $__internal_0_$__cuda_sm10x_tcgen05_guardrail_trap_col_being_dealloced_not_returned_by_alloc)
$__internal_0_$__cuda_sm10x_tcgen05_guardrail_trap_col_being_dealloced_not_returned_by_alloc:
[----:B------:R-:W-:Y:S05]  /*7eb0*/  BPT.TRAP 0x1 ;  /* 0x000000040000795c */ /* 0x000fea0000300000 */
[----:B------:R-:W-:-:S04]  /*7ec0*/  HFMA2 R3, -RZ, RZ, 0, 0 ;  /* 0x00000000ff037431 */ /* 0x000fc800000001ff */
[----:B------:R-:W-:Y:S05]  /*7ed0*/  RET.REL.NODEC R2 `(_ZN7cutlass13device_kernelINS_4gemm6kernel13GemmUniversalIN4cute5tupleIJiiiiEEENS1_10collective13CollectiveMmaINS1_35MainloopSm100TmaUmmaWarpSpecializedILi12ELi2ELi4ENS5_IJNS4_1CILi1EEESB_SB_EEEEENS5_IJNSA_ILi64EEESE_NSA_ILi32EEEEEEfNS5_IJlSB_lEEEfSH_NS4_8TiledMMAINS4_8MMA_AtomIJNS4_17SM100_MMA_TF32_SSINS_10tfloat32_tESL_fLi64ELi64ELNS4_4UMMA5MajorE0ELSN_0ELNSM_7ScaleInE0ELSO_0EEEEEENS4_6LayoutISC_NS5_IJNSA_ILi0EEESS_SS_EEEEENS5_IJNS4_10UnderscoreESV_SV_EEEEENS4_13SM90_TMA_LOADENS4_14ComposedLayoutINS4_7SwizzleILi3ELi4ELi3EEENS4_18smem_ptr_flag_bitsILi32EEENSR_INS5_IJNSA_ILi8EEESF_EEENS5_IJSF_SB_EEEEEEEvNS4_8identityESY_S18_vS19_EENS_8epilogue10collective18CollectiveEpilogueINS1B_23Sm100TmaWarpSpecializedILi3ELi2ELi16ELb1ELb0EEEJSG_NS5_IJNSR_ISE_SB_EENSR_ISF_SB_EEEEEfSH_fSH_NS1B_6fusion15FusionCallbacksIS1F_NS1J_17LinearCombinationIffffLNS_15FloatRoundStyleE2EEESG_S1I_JEEENS4_5SM1004TMEM4LOAD26SM100_TMEM_LOAD_16dp128b8xESY_S18_NS4_17SM75_U32x4_LDSM_NENS4_14SM90_TMA_STOREES18_NS4_17SM90_U32x4_STSM_NENS4_39AutoVectorizingCopyWithAssumedAlignmentILi128EEEEEEvvEEEEvNT_6ParamsE) ;  /* 0xffffff8002487950 */ /* 0x000fea0003c3ffff */
        .weak           $__internal_1_$__cuda_sm10x_tcgen05_guardrail_trap_phase_invalid_during_alloc
        .type           $__internal_1_$__cuda_sm10x_tcgen05_guardrail_trap_phase_invalid_during_alloc,@function
        .size           $__internal_1_$__cuda_sm10x_tcgen05_guardrail_trap_phase_invalid_during_alloc,($__internal_2_$__cuda_sm10x_tcgen05_guardrail_trap_unallocated_columns_being_dealloced - $__internal_1_$__cuda_sm10x_tcgen05_guardrail_trap_phase_invalid_during_alloc)
$__internal_1_$__cuda_sm10x_tcgen05_guardrail_trap_phase_invalid_during_alloc:
[----:B------:R-:W-:Y:S05]  /*7ee0*/  BPT.TRAP 0x1 ;  /* 0x000000040000795c */ /* 0x000fea0000300000 */
[----:B------:R-:W-:-:S04]  /*7ef0*/  MOV R3, 0x0 ;  /* 0x0000000000037802 */ /* 0x000fc80000000f00 */
[----:B------:R-:W-:Y:S05]  /*7f00*/  RET.REL.NODEC R2 `(_ZN7cutlass13device_kernelINS_4gemm6kernel13GemmUniversalIN4cute5tupleIJiiiiEEENS1_10collective13CollectiveMmaINS1_35MainloopSm100TmaUmmaWarpSpecializedILi12ELi2ELi4ENS5_IJNS4_1CILi1EEESB_SB_EEEEENS5_IJNSA_ILi64EEESE_NSA_ILi32EEEEEEfNS5_IJlSB_lEEEfSH_NS4_8TiledMMAINS4_8MMA_AtomIJNS4_17SM100_MMA_TF32_SSINS_10tfloat32_tESL_fLi64ELi64ELNS4_4UMMA5MajorE0ELSN_0ELNSM_7ScaleInE0ELSO_0EEEEEENS4_6LayoutISC_NS5_IJNSA_ILi0EEESS_SS_EEEEENS5_IJNS4_10UnderscoreESV_SV_EEEEENS4_13SM90_TMA_LOADENS4_14ComposedLayoutINS4_7SwizzleILi3ELi4ELi3EEENS4_18smem_ptr_flag_bitsILi32EEENSR_INS5_IJNSA_ILi8EEESF_EEENS5_IJSF_SB_EEEEEEEvNS4_8identityESY_S18_vS19_EENS_8epilogue10collective18CollectiveEpilogueINS1B_23Sm100TmaWarpSpecializedILi3ELi2ELi16ELb1ELb0EEEJSG_NS5_IJNSR_ISE_SB_EENSR_ISF_SB_EEEEEfSH_fSH_NS1B_6fusion15FusionCallbacksIS1F_NS1J_17LinearCombinationIffffLNS_15FloatRoundStyleE2EEESG_S1I_JEEENS4_5SM1004TMEM4LOAD26SM100_TMEM_LOAD_16dp128b8xESY_S18_NS4_17SM75_U32x4_LDSM_NENS4_14SM90_TMA_STOREES18_NS4_17SM90_U32x4_STSM_NENS4_39AutoVectorizingCopyWithAssumedAlignmentILi128EEEEEEvvEEEEvNT_6ParamsE) ;  /* 0xffffff80023c7950 */ /* 0x000fea0003c3ffff */
        .weak           $__internal_2_$__cuda_sm10x_tcgen05_guardrail_trap_unallocated_columns_being_dealloced
        .type           $__internal_2_$__cuda_sm10x_tcgen05_guardrail_trap_unallocated_columns_being_dealloced,@function
        .size           $__internal_2_$__cuda_sm10x_tcgen05_guardrail_trap_unallocated_columns_being_dealloced,(.L_x_179 - $__internal_2_$__cuda_sm10x_tcgen05_guardrail_trap_unallocated_columns_being_dealloced)
$__internal_2_$__cuda_sm10x_tcgen05_guardrail_trap_unallocated_columns_being_dealloced:
[----:B------:R-:W-:Y:S05]  /*7f10*/  BPT.TRAP 0x1 ;  /* 0x000000040000795c */ /* 0x000fea0000300000 */
[----:B------:R-:W-:-:S04]  /*7f20*/  HFMA2 R3, -RZ, RZ, 0, 0 ;  /* 0x00000000ff037431 */ /* 0x000fc800000001ff */
[----:B------:R-:W-:Y:S05]  /*7f30*/  RET.REL.NODEC R2 `(_ZN7cutlass13device_kernelINS_4gemm6kernel13GemmUniversalIN4cute5tupleIJiiiiEEENS1_10collective13CollectiveMmaINS1_35MainloopSm100TmaUmmaWarpSpecializedILi12ELi2ELi4ENS5_IJNS4_1CILi1EEESB_SB_EEEEENS5_IJNSA_ILi64EEESE_NSA_ILi32EEEEEEfNS5_IJlSB_lEEEfSH_NS4_8TiledMMAINS4_8MMA_AtomIJNS4_17SM100_MMA_TF32_SSINS_10tfloat32_tESL_fLi64ELi64ELNS4_4UMMA5MajorE0ELSN_0ELNSM_7ScaleInE0ELSO_0EEEEEENS4_6LayoutISC_NS5_IJNSA_ILi0EEESS_SS_EEEEENS5_IJNS4_10UnderscoreESV_SV_EEEEENS4_13SM90_TMA_LOADENS4_14ComposedLayoutINS4_7SwizzleILi3ELi4ELi3EEENS4_18smem_ptr_flag_bitsILi32EEENSR_INS5_IJNSA_ILi8EEESF_EEENS5_IJSF_SB_EEEEEEEvNS4_8identityESY_S18_vS19_EENS_8epilogue10collective18CollectiveEpilogueINS1B_23Sm100TmaWarpSpecializedILi3ELi2ELi16ELb1ELb0EEEJSG_NS5_IJNSR_ISE_SB_EENSR_ISF_SB_EEEEEfSH_fSH_NS1B_6fusion15FusionCallbacksIS1F_NS1J_17LinearCombinationIffffLNS_15FloatRoundStyleE2EEESG_S1I_JEEENS4_5SM1004TMEM4LOAD26SM100_TMEM_LOAD_16dp128b8xESY_S18_NS4_17SM75_U32x4_LDSM_NENS4_14SM90_TMA_STOREES18_NS4_17SM90_U32x4_STSM_NENS4_39AutoVectorizingCopyWithAssumedAlignmentILi128EEEEEEvvEEEEvNT_6ParamsE) ;  /* 0xffffff8002307950 */ /* 0x000fea0003c3ffff */
.L_x_178:
[----:B------:R-:W-:-:S00]  /*7f40*/  BRA `(.L_x_178) ;  /* 0xfffffffc00fc7947 */ /* 0x000fc0000383ffff */
[----:B------:R-:W-:-:S00]  /*7f50*/  NOP ;  /* 0x0000000000007918 */ /* 0x000fc00000000000 */
        /* <DEDUP_REMOVED lines=10> */
.L_x_179:


//--------------------- .nv.global.init           --------------------------
	.section	.nv.global.init,"aw",@progbits
.nv.global.init:
	.type		$str$27,@object
	.size		$str$27,($str$28 - $str$27)
$str$27:
        /*0000*/ 	.byte	0x28, 0x61, 0x64, 0x64, 0x72, 0x65, 0x73, 0x73, 0x20, 0x26, 0x20, 0x6d, 0x61, 0x73, 0x6b, 0x29
        /*0010*/ 	.byte	0x20, 0x3d, 0x3d, 0x20, 0x30, 0x00
	.type		$str$28,@object
	.size		$str$28,($str$26 - $str$28)
$str$28:
        /*0016*/ 	.byte	0x2f, 0x74, 0x6d, 0x70, 0x2f, 0x63, 0x75, 0x74, 0x6c, 0x61, 0x73, 0x73, 0x5f, 0x73, 0x77, 0x65
        /*0026*/ 	.byte	0x65, 0x70, 0x5f, 0x73, 0x72, 0x63, 0x2f, 0x69, 0x6e, 0x63, 0x6c, 0x75, 0x64, 0x65, 0x2f, 0x63
        /*0036*/ 	.byte	0x75, 0x74, 0x65, 0x2f, 0x70, 0x6f, 0x69, 0x6e, 0x74, 0x65, 0x72, 0x5f, 0x66, 0x6c, 0x61, 0x67
        /*0046*/ 	.byte	0x67, 0x65, 0x64, 0x2e, 0x68, 0x70, 0x70, 0x00
	.type		$str$26,@object
	.size		$str$26,($str$25 - $str$26)
$str$26:
        /*004e*/ 	.byte	0x2f, 0x74, 0x6d, 0x70, 0x2f, 0x63, 0x75, 0x74, 0x6c, 0x61, 0x73, 0x73, 0x5f, 0x73, 0x77, 0x65
        /*005e*/ 	.byte	0x65, 0x70, 0x5f, 0x73, 0x72, 0x63, 0x2f, 0x69, 0x6e, 0x63, 0x6c, 0x75, 0x64, 0x65, 0x2f, 0x63
        /*006e*/ 	.byte	0x75, 0x74, 0x65, 0x2f, 0x61, 0x74, 0x6f, 0x6d, 0x2f, 0x63, 0x6f, 0x70, 0x79, 0x5f, 0x74, 0x72
        /*007e*/ 	.byte	0x61, 0x69, 0x74, 0x73, 0x5f, 0x73, 0x6d, 0x31, 0x30, 0x30, 0x2e, 0x68, 0x70, 0x70, 0x00
	.type		$str$25,@object
	.size		$str$25,(__unnamed_1 - $str$25)
$str$25:
        /*008d*/ 	.byte	0x28, 0x28, 0x75, 0x69, 0x6e, 0x74, 0x33, 0x32, 0x5f, 0x74, 0x28, 0x74, 0x68, 0x72, 0x65, 0x61
        /*009d*/ 	.byte	0x64, 0x49, 0x64, 0x78, 0x2e, 0x78, 0x29, 0x20, 0x2f, 0x20, 0x33, 0x32, 0x29, 0x20, 0x25, 0x20
        /*00ad*/ 	.byte	0x34, 0x29, 0x20, 0x3d, 0x3d, 0x20, 0x28, 0x28, 0x28, 0x74, 0x6d, 0x65, 0x6d, 0x5f, 0x61, 0x64
        /*00bd*/ 	.byte	0x64, 0x72, 0x20, 0x3e, 0x3e, 0x20, 0x31, 0x36, 0x29, 0x20, 0x2f, 0x20, 0x33, 0x32, 0x29, 0x20
        /*00cd*/ 	.byte	0x25, 0x20, 0x34, 0x29, 0x00
	.type		__unnamed_1,@object
	.size		__unnamed_1,(__unnamed_2 - __unnamed_1)
__unnamed_1:
        /*00d2*/ 	.byte	0x61, 0x75, 0x74, 0x6f, 0x20, 0x63, 0x75, 0x74, 0x65, 0x3a, 0x3a, 0x61, 0x73, 0x5f, 0x70, 0x6f
        /* <DEDUP_REMOVED lines=23> */
        /*0252*/ 	.byte	0x3c, 0x32, 0x30, 0x34, 0x38, 0x3e, 0x3e, 0x3e, 0x3e, 0x5d, 0x00
	.type		__unnamed_2,@object
	.size		__unnamed_2,(.L_2 - __unnamed_2)
__unnamed_2:
        /* <DEDUP_REMOVED lines=45> */
        /*052d*/ 	.byte	0x3e, 0x3e, 0x3e, 0x5d, 0x00
.L_2:


//--------------------- .nv.shared._ZN7cutlass13device_kernelINS_4gemm6kernel13GemmUniversalIN4cute5tupleIJiiiiEEENS1_10collective13CollectiveMmaINS1_35MainloopSm100TmaUmmaWarpSpecializedILi12ELi2ELi4ENS5_IJNS4_1CILi1EEESB_SB_EEEEENS5_IJNSA_ILi64EEESE_NSA_ILi32EEEEEEfNS5_IJlSB_lEEEfSH_NS4_8TiledMMAINS4_8MMA_AtomIJNS4_17SM100_MMA_TF32_SSINS_10tfloat32_tESL_fLi64ELi64ELNS4_4UMMA5MajorE0ELSN_0ELNSM_7ScaleInE0ELSO_0EEEEEENS4_6LayoutISC_NS5_IJNSA_ILi0EEESS_SS_EEEEENS5_IJNS4_10UnderscoreESV_SV_EEEEENS4_13SM90_TMA_LOADENS4_14ComposedLayoutINS4_7SwizzleILi3ELi4ELi3EEENS4_18smem_ptr_flag_bitsILi32EEENSR_INS5_IJNSA_ILi8EEESF_EEENS5_IJSF_SB_EEEEEEEvNS4_8identityESY_S18_vS19_EENS_8epilogue10collective18CollectiveEpilogueINS1B_23Sm100TmaWarpSpecializedILi3ELi2ELi16ELb1ELb0EEEJSG_NS5_IJNSR_ISE_SB_EENSR_ISF_SB_EEEEEfSH_fSH_NS1B_6fusion15FusionCallbacksIS1F_NS1J_17LinearCombinationIffffLNS_15FloatRoundStyleE2EEESG_S1I_JEEENS4_5SM1004TMEM4LOAD26SM100_TMEM_LOAD_16dp128b8xESY_S18_NS4_17SM75_U32x4_LDSM_NENS4_14SM90_TMA_STOREES18_NS4_17SM90_U32x4_STSM_NENS4_39AutoVectorizingCopyWithAssumedAlignmentILi128EEEEEEvvEEEEvNT_6ParamsE --------------------------
	.section	.nv.shared._ZN7cutlass13device_kernelINS_4gemm6kernel13GemmUniversalIN4cute5tupleIJiiiiEEENS1_10collective13CollectiveMmaINS1_35MainloopSm100TmaUmmaWarpSpecializedILi12ELi2ELi4ENS5_IJNS4_1CILi1EEESB_SB_EEEEENS5_IJNSA_ILi64EEESE_NSA_ILi32EEEEEEfNS5_IJlSB_lEEEfSH_NS4_8TiledMMAINS4_8MMA_AtomIJNS4_17SM100_MMA_TF32_SSINS_10tfloat32_tESL_fLi64ELi64ELNS4_4UMMA5MajorE0ELSN_0ELNSM_7ScaleInE0ELSO_0EEEEEENS4_6LayoutISC_NS5_IJNSA_ILi0EEESS_SS_EEEEENS5_IJNS4_10UnderscoreESV_SV_EEEEENS4_13SM90_TMA_LOADENS4_14ComposedLayoutINS4_7SwizzleILi3ELi4ELi3EEENS4_18smem_ptr_flag_bitsILi32EEENSR_INS5_IJNSA_ILi8EEESF_EEENS5_IJSF_SB_EEEEEEEvNS4_8identityESY_S18_vS19_EENS_8epilogue10collective18CollectiveEpilogueINS1B_23Sm100TmaWarpSpecializedILi3ELi2ELi16ELb1ELb0EEEJSG_NS5_IJNSR_ISE_SB_EENSR_ISF_SB_EEEEEfSH_fSH_NS1B_6fusion15FusionCallbacksIS1F_NS1J_17LinearCombinationIffffLNS_15FloatRoundStyleE2EEESG_S1I_JEEENS4_5SM1004TMEM4LOAD26SM100_TMEM_LOAD_16dp128b8xESY_S18_NS4_17SM75_U32x4_LDSM_NENS4_14SM90_TMA_STOREES18_NS4_17SM90_U32x4_STSM_NENS4_39AutoVectorizingCopyWithAssumedAlignmentILi128EEEEEEvvEEEEvNT_6ParamsE,"aw",@nobits
	.sectionflags	@""
	.align	16
	.zero		1024


//--------------------- .nv.shared.reserved.0     --------------------------
	.section	.nv.shared.reserved.0,"aw",@nobits
	.weak		__nv_reservedSMEM_offset_0_alias
	.size		__nv_reservedSMEM_offset_0_alias, 0, 64
	.other		__nv_reservedSMEM_offset_0_alias,@"STO_CUDA_RESERVED_SHARED STV_DEFAULT"
__nv_reservedSMEM_offset_0_alias:
	.zero		0
.nv.shared.reserved.0:
	.zero		64
	.weak		__nv_reservedSMEM_tcgen05_partition
	.type		__nv_reservedSMEM_tcgen05_partition,@object
	.size		__nv_reservedSMEM_tcgen05_partition,(.L_0 - __nv_reservedSMEM_tcgen05_partition)
__nv_reservedSMEM_tcgen05_partition:
	.zero		32
.L_0:


//--------------------- .nv.global                --------------------------
	.section	.nv.global,"aw",@nobits
.nv.global:
	.type		_ZN40_INTERNAL_67222d15_4_k_cu_83d90b54_238604cute1_E,@object
	.size		_ZN40_INTERNAL_67222d15_4_k_cu_83d90b54_238604cute1_E,(_ZN40_INTERNAL_67222d15_4_k_cu_83d90b54_238604cuda3std3__45__cpo6cbeginE - _ZN40_INTERNAL_67222d15_4_k_cu_83d90b54_238604cute1_E)
_ZN40_INTERNAL_67222d15_4_k_cu_83d90b54_238604cute1_E:
	.zero		1
	.type		_ZN40_INTERNAL_67222d15_4_k_cu_83d90b54_238604cuda3std3__45__cpo6cbeginE,@object
	.size		_ZN40_INTERNAL_67222d15_4_k_cu_83d90b54_238604cuda3std3__45__cpo6cbeginE,(_ZN40_INTERNAL_67222d15_4_k_cu_83d90b54_238604cuda3std3__48in_placeE - _ZN40_INTERNAL_67222d15_4_k_cu_83d90b54_238604cuda3std3__45__cpo6cbeginE)
_ZN40_INTERNAL_67222d15_4_k_cu_83d90b54_238604cuda3std3__45__cpo6cbeginE:
	.zero		1
	.type		_ZN40_INTERNAL_67222d15_4_k_cu_83d90b54_238604cuda3std3__48in_placeE,@object
	.size		_ZN40_INTERNAL_67222d15_4_k_cu_83d90b54_238604cuda3std3__48in_placeE,(_ZN40_INTERNAL_67222d15_4_k_cu_83d90b54_238604cuda3std6ranges3__45__cpo9iter_moveE - _ZN40_INTERNAL_67222d15_4_k_cu_83d90b54_238604cuda3std3__48in_placeE)
_ZN40_INTERNAL_67222d15_4_k_cu_83d90b54_238604cuda3std3__48in_placeE:
	.zero		1
	.type		_ZN40_INTERNAL_67222d15_4_k_cu_83d90b54_238604cuda3std6ranges3__45__cpo9iter_moveE,@object
	.size		_ZN40_INTERNAL_67222d15_4_k_cu_83d90b54_238604cuda3std6ranges3__45__cpo9iter_moveE,(_ZN40_INTERNAL_67222d15_4_k_cu_83d90b54_238604cuda3std3__45__cpo5beginE - _ZN40_INTERNAL_67222d15_4_k_cu_83d90b54_238604cuda3std6ranges3__45__cpo9iter_moveE)
_ZN40_INTERNAL_67222d15_4_k_cu_83d90b54_238604cuda3std6ranges3__45__cpo9iter_moveE:
	.zero		1
	.type		_ZN40_INTERNAL_67222d15_4_k_cu_83d90b54_238604cuda3std3__45__cpo5beginE,@object
	.size		_ZN40_INTERNAL_67222d15_4_k_cu_83d90b54_238604cuda3std3__45__cpo5beginE,(_ZN40_INTERNAL_67222d15_4_k_cu_83d90b54_238604cuda3std3__442_GLOBAL__N__67222d15_4_k_cu_83d90b54_238606ignoreE - _ZN40_INTERNAL_67222d15_4_k_cu_83d90b54_238604cuda3std3__45__cpo5beginE)
_ZN40_INTERNAL_67222d15_4_k_cu_83d90b54_238604cuda3std3__45__cpo5beginE:
	.zero		1
	.type		_ZN40_INTERNAL_67222d15_4_k_cu_83d90b54_238604cuda3std3__442_GLOBAL__N__67222d15_4_k_cu_83d90b54_238606ignoreE,@object
	.size		_ZN40_INTERNAL_67222d15_4_k_cu_83d90b54_238604cuda3std3__442_GLOBAL__N__67222d15_4_k_cu_83d90b54_238606ignoreE,(_ZN40_INTERNAL_67222d15_4_k_cu_83d90b54_238604cute7productE - _ZN40_INTERNAL_67222d15_4_k_cu_83d90b54_238604cuda3std3__442_GLOBAL__N__67222d15_4_k_cu_83d90b54_238606ignoreE)
_ZN40_INTERNAL_67222d15_4_k_cu_83d90b54_238604cuda3std3__442_GLOBAL__N__67222d15_4_k_cu_83d90b54_238606ignoreE:
	.zero		1
	.type		_ZN40_INTERNAL_67222d15_4_k_cu_83d90b54_238604cute7productE,@object
	.size		_ZN40_INTERNAL_67222d15_4_k_cu_83d90b54_238604cute7productE,(_ZN40_INTERNAL_67222d15_4_k_cu_83d90b54_238604cuda3std3__45__cpo3endE - _ZN40_INTERNAL_67222d15_4_k_cu_83d90b54_238604cute7productE)
_ZN40_INTERNAL_67222d15_4_k_cu_83d90b54_238604cute7productE:
	.zero		1
	.type		_ZN40_INTERNAL_67222d15_4_k_cu_83d90b54_238604cuda3std3__45__cpo3endE,@object
	.size		_ZN40_INTERNAL_67222d15_4_k_cu_83d90b54_238604cuda3std3__45__cpo3endE,(_ZN40_INTERNAL_67222d15_4_k_cu_83d90b54_238604cuda3std3__419piecewise_constructE - _ZN40_INTERNAL_67222d15_4_k_cu_83d90b54_238604cuda3std3__45__cpo3endE)
_ZN40_INTERNAL_67222d15_4_k_cu_83d90b54_238604cuda3std3__45__cpo3endE:
	.zero		1
	.type		_ZN40_INTERNAL_67222d15_4_k_cu_83d90b54_238604cuda3std3__419piecewise_constructE,@object
	.size		_ZN40_INTERNAL_67222d15_4_k_cu_83d90b54_238604cuda3std3__419piecewise_constructE,(_ZN40_INTERNAL_67222d15_4_k_cu_83d90b54_238604cuda3std3__45__cpo4cendE - _ZN40_INTERNAL_67222d15_4_k_cu_83d90b54_238604cuda3std3__419piecewise_constructE)
_ZN40_INTERNAL_67222d15_4_k_cu_83d90b54_238604cuda3std3__419piecewise_constructE:
	.zero		1
	.type		_ZN40_INTERNAL_67222d15_4_k_cu_83d90b54_238604cuda3std3__45__cpo4cendE,@object
	.size		_ZN40_INTERNAL_67222d15_4_k_cu_83d90b54_238604cuda3std3__45__cpo4cendE,(_ZN40_INTERNAL_67222d15_4_k_cu_83d90b54_238604cuda3std6ranges3__45__cpo4swapE - _ZN40_INTERNAL_67222d15_4_k_cu_83d90b54_238604cuda3std3__45__cpo4cendE)
_ZN40_INTERNAL_67222d15_4_k_cu_83d90b54_238604cuda3std3__45__cpo4cendE:
	.zero		1
	.type		_ZN40_INTERNAL_67222d15_4_k_cu_83d90b54_238604cuda3std6ranges3__45__cpo4swapE,@object
	.size		_ZN40_INTERNAL_67222d15_4_k_cu_83d90b54_238604cuda3std6ranges3__45__cpo4swapE,(.L_10 - _ZN40_INTERNAL_67222d15_4_k_cu_83d90b54_238604cuda3std6ranges3__45__cpo4swapE)
_ZN40_INTERNAL_67222d15_4_k_cu_83d90b54_238604cuda3std6ranges3__45__cpo4swapE:
	.zero		1
.L_10:


//--------------------- .nv.constant0._ZN7cutlass13device_kernelINS_4gemm6kernel13GemmUniversalIN4cute5tupleIJiiiiEEENS1_10collective13CollectiveMmaINS1_35MainloopSm100TmaUmmaWarpSpecializedILi12ELi2ELi4ENS5_IJNS4_1CILi1EEESB_SB_EEEEENS5_IJNSA_ILi64EEESE_NSA_ILi32EEEEEEfNS5_IJlSB_lEEEfSH_NS4_8TiledMMAINS4_8MMA_AtomIJNS4_17SM100_MMA_TF32_SSINS_10tfloat32_tESL_fLi64ELi64ELNS4_4UMMA5MajorE0ELSN_0ELNSM_7ScaleInE0ELSO_0EEEEEENS4_6LayoutISC_NS5_IJNSA_ILi0EEESS_SS_EEEEENS5_IJNS4_10UnderscoreESV_SV_EEEEENS4_13SM90_TMA_LOADENS4_14ComposedLayoutINS4_7SwizzleILi3ELi4ELi3EEENS4_18smem_ptr_flag_bitsILi32EEENSR_INS5_IJNSA_ILi8EEESF_EEENS5_IJSF_SB_EEEEEEEvNS4_8identityESY_S18_vS19_EENS_8epilogue10collective18CollectiveEpilogueINS1B_23Sm100TmaWarpSpecializedILi3ELi2ELi16ELb1ELb0EEEJSG_NS5_IJNSR_ISE_SB_EENSR_ISF_SB_EEEEEfSH_fSH_NS1B_6fusion15FusionCallbacksIS1F_NS1J_17LinearCombinationIffffLNS_15FloatRoundStyleE2EEESG_S1I_JEEENS4_5SM1004TMEM4LOAD26SM100_TMEM_LOAD_16dp128b8xESY_S18_NS4_17SM75_U32x4_LDSM_NENS4_14SM90_TMA_STOREES18_NS4_17SM90_U32x4_STSM_NENS4_39AutoVectorizingCopyWithAssumedAlignmentILi128EEEEEEvvEEEEvNT_6ParamsE --------------------------
	.section	.nv.constant0._ZN7cutlass13device_kernelINS_4gemm6kernel13GemmUniversalIN4cute5tupleIJiiiiEEENS1_10collective13CollectiveMmaINS1_35MainloopSm100TmaUmmaWarpSpecializedILi12ELi2ELi4ENS5_IJNS4_1CILi1EEESB_SB_EEEEENS5_IJNSA_ILi64EEESE_NSA_ILi32EEEEEEfNS5_IJlSB_lEEEfSH_NS4_8TiledMMAINS4_8MMA_AtomIJNS4_17SM100_MMA_TF32_SSINS_10tfloat32_tESL_fLi64ELi64ELNS4_4UMMA5MajorE0ELSN_0ELNSM_7ScaleInE0ELSO_0EEEEEENS4_6LayoutISC_NS5_IJNSA_ILi0EEESS_SS_EEEEENS5_IJNS4_10UnderscoreESV_SV_EEEEENS4_13SM90_TMA_LOADENS4_14ComposedLayoutINS4_7SwizzleILi3ELi4ELi3EEENS4_18smem_ptr_flag_bitsILi32EEENSR_INS5_IJNSA_ILi8EEESF_EEENS5_IJSF_SB_EEEEEEEvNS4_8identityESY_S18_vS19_EENS_8epilogue10collective18CollectiveEpilogueINS1B_23Sm100TmaWarpSpecializedILi3ELi2ELi16ELb1ELb0EEEJSG_NS5_IJNSR_ISE_SB_EENSR_ISF_SB_EEEEEfSH_fSH_NS1B_6fusion15FusionCallbacksIS1F_NS1J_17LinearCombinationIffffLNS_15FloatRoundStyleE2EEESG_S1I_JEEENS4_5SM1004TMEM4LOAD26SM100_TMEM_LOAD_16dp128b8xESY_S18_NS4_17SM75_U32x4_LDSM_NENS4_14SM90_TMA_STOREES18_NS4_17SM90_U32x4_STSM_NENS4_39AutoVectorizingCopyWithAssumedAlignmentILi128EEEEEEvvEEEEvNT_6ParamsE,"a",@progbits
	.sectionflags	@""
	.align	4
.nv.constant0._ZN7cutlass13device_kernelINS_4gemm6kernel13GemmUniversalIN4cute5tupleIJiiiiEEENS1_10collective13CollectiveMmaINS1_35MainloopSm100TmaUmmaWarpSpecializedILi12ELi2ELi4ENS5_IJNS4_1CILi1EEESB_SB_EEEEENS5_IJNSA_ILi64EEESE_NSA_ILi32EEEEEEfNS5_IJlSB_lEEEfSH_NS4_8TiledMMAINS4_8MMA_AtomIJNS4_17SM100_MMA_TF32_SSINS_10tfloat32_tESL_fLi64ELi64ELNS4_4UMMA5MajorE0ELSN_0ELNSM_7ScaleInE0ELSO_0EEEEEENS4_6LayoutISC_NS5_IJNSA_ILi0EEESS_SS_EEEEENS5_IJNS4_10UnderscoreESV_SV_EEEEENS4_13SM90_TMA_LOADENS4_14ComposedLayoutINS4_7SwizzleILi3ELi4ELi3EEENS4_18smem_ptr_flag_bitsILi32EEENSR_INS5_IJNSA_ILi8EEESF_EEENS5_IJSF_SB_EEEEEEEvNS4_8identityESY_S18_vS19_EENS_8epilogue10collective18CollectiveEpilogueINS1B_23Sm100TmaWarpSpecializedILi3ELi2ELi16ELb1ELb0EEEJSG_NS5_IJNSR_ISE_SB_EENSR_ISF_SB_EEEEEfSH_fSH_NS1B_6fusion15FusionCallbacksIS1F_NS1J_17LinearCombinationIffffLNS_15FloatRoundStyleE2EEESG_S1I_JEEENS4_5SM1004TMEM4LOAD26SM100_TMEM_LOAD_16dp128b8xESY_S18_NS4_17SM75_U32x4_LDSM_NENS4_14SM90_TMA_STOREES18_NS4_17SM90_U32x4_STSM_NENS4_39AutoVectorizingCopyWithAssumedAlignmentILi128EEEEEEvvEEEEvNT_6ParamsE:
	.zero		2944


//--------------------- SYMBOLS --------------------------

	.type		.nv.reservedSmem.offset0,@object
	.size		.nv.reservedSmem.offset0,0x4
	.type		.nv.reservedSmem.cap,@object
	.size		.nv.reservedSmem.cap,0x4
	.type		__assertfail,@function
